	.target	sm_90a

	.elftype	@"ET_EXEC"


//--------------------- .note.nv.tkinfo           --------------------------
	.section	.note.nv.tkinfo,"",@"SHT_NOTE"
	.sectionflags	@"SHF_NOTE_NV_TKINFO"
	.tkinfo
        /*0018*/ 	.word	0x00000002
        /*0030*/ 	.string	""
        /*0030*/ 	.string	"ptxas"
        /*0030*/ 	.string	"Cuda compilation tools, release 13.0, V13.0.88"
        /*0030*/ 	.string	"Build cuda_13.0.r13.0/compiler.36424714_0"
        /*0030*/ 	.string	"-arch sm_90a -m 64 "



//--------------------- .note.nv.cuinfo           --------------------------
	.section	.note.nv.cuinfo,"",@"SHT_NOTE"
	.sectionflags	@"SHF_NOTE_NV_CUINFO"
        /*0018*/ 	.short	0x0002
        /*001a*/ 	.short	0x005a
        /*001c*/ 	.short	0x0082
	.zero		2


//--------------------- .nv.info                  --------------------------
	.section	.nv.info,"",@"SHT_CUDA_INFO"
	.align	4


	//----- nvinfo : EIATTR_REGCOUNT
	.align		4
        /*0000*/ 	.byte	0x04, 0x2f
        /*0002*/ 	.short	(.L_15 - .L_14)
	.align		4
.L_14:
        /*0004*/ 	.word	index@(_ZN7cutlass13device_kernelINS_4gemm6kernel13GemmUniversalIN4cute5tupleIJiiiiEEENS1_10collective13CollectiveMmaINS1_34MainloopSm90TmaGmmaWarpSpecializedILi3ENS5_IJNS4_1CILi1EEESB_SB_EEENS1_35KernelTmaWarpSpecializedCooperativeEEENS5_IJNSA_ILi128EEESF_SF_EEEaNS5_IJlSB_lEEEaSH_NS4_8TiledMMAINS4_8MMA_AtomIJNS4_4SM904GMMA27MMA_64x128x32_S32S8S8_SS_TNEEEENS4_6LayoutINS5_IJNSA_ILi2EEESB_SB_EEENS5_IJSB_NSA_ILi0EEESR_EEEEENS5_IJNS4_10UnderscoreESU_SU_EEEEENS4_13SM90_TMA_LOADENS4_14ComposedLayoutINS4_7SwizzleILi3ELi4ELi3EEENS4_18smem_ptr_flag_bitsILi8EEENSO_INS5_IJNSA_ILi8EEESF_EEENS5_IJSF_SB_EEEEEEEvNS4_8identityESX_S17_vS18_EENS_8epilogue10collective6detail29Sm90TmaWarpSpecializedAdapterINS1B_15DefaultEpilogueIaSH_SH_NS1A_6thread17LinearCombinationIaLi1EiiLNS1F_9ScaleType4KindE0ELNS_15FloatRoundStyleE2EaEENS1_15EpilogueDefaultEEEEEvvEEEEvNT_6ParamsE)
        /*0008*/ 	.word	0x000000a8


	//----- nvinfo : EIATTR_FRAME_SIZE
	.align		4
.L_15:
        /*000c*/ 	.byte	0x04, 0x11
        /*000e*/ 	.short	(.L_17 - .L_16)
	.align		4
.L_16:
        /*0010*/ 	.word	index@(_ZN7cutlass13device_kernelINS_4gemm6kernel13GemmUniversalIN4cute5tupleIJiiiiEEENS1_10collective13CollectiveMmaINS1_34MainloopSm90TmaGmmaWarpSpecializedILi3ENS5_IJNS4_1CILi1EEESB_SB_EEENS1_35KernelTmaWarpSpecializedCooperativeEEENS5_IJNSA_ILi128EEESF_SF_EEEaNS5_IJlSB_lEEEaSH_NS4_8TiledMMAINS4_8MMA_AtomIJNS4_4SM904GMMA27MMA_64x128x32_S32S8S8_SS_TNEEEENS4_6LayoutINS5_IJNSA_ILi2EEESB_SB_EEENS5_IJSB_NSA_ILi0EEESR_EEEEENS5_IJNS4_10UnderscoreESU_SU_EEEEENS4_13SM90_TMA_LOADENS4_14ComposedLayoutINS4_7SwizzleILi3ELi4ELi3EEENS4_18smem_ptr_flag_bitsILi8EEENSO_INS5_IJNSA_ILi8EEESF_EEENS5_IJSF_SB_EEEEEEEvNS4_8identityESX_S17_vS18_EENS_8epilogue10collective6detail29Sm90TmaWarpSpecializedAdapterINS1B_15DefaultEpilogueIaSH_SH_NS1A_6thread17LinearCombinationIaLi1EiiLNS1F_9ScaleType4KindE0ELNS_15FloatRoundStyleE2EaEENS1_15EpilogueDefaultEEEEEvvEEEEvNT_6ParamsE)
        /*0014*/ 	.word	0x00000000


	//----- nvinfo : EIATTR_MIN_STACK_SIZE
	.align		4
.L_17:
        /*0018*/ 	.byte	0x04, 0x12
        /*001a*/ 	.short	(.L_19 - .L_18)
	.align		4
.L_18:
        /*001c*/ 	.word	index@(_ZN7cutlass13device_kernelINS_4gemm6kernel13GemmUniversalIN4cute5tupleIJiiiiEEENS1_10collective13CollectiveMmaINS1_34MainloopSm90TmaGmmaWarpSpecializedILi3ENS5_IJNS4_1CILi1EEESB_SB_EEENS1_35KernelTmaWarpSpecializedCooperativeEEENS5_IJNSA_ILi128EEESF_SF_EEEaNS5_IJlSB_lEEEaSH_NS4_8TiledMMAINS4_8MMA_AtomIJNS4_4SM904GMMA27MMA_64x128x32_S32S8S8_SS_TNEEEENS4_6LayoutINS5_IJNSA_ILi2EEESB_SB_EEENS5_IJSB_NSA_ILi0EEESR_EEEEENS5_IJNS4_10UnderscoreESU_SU_EEEEENS4_13SM90_TMA_LOADENS4_14ComposedLayoutINS4_7SwizzleILi3ELi4ELi3EEENS4_18smem_ptr_flag_bitsILi8EEENSO_INS5_IJNSA_ILi8EEESF_EEENS5_IJSF_SB_EEEEEEEvNS4_8identityESX_S17_vS18_EENS_8epilogue10collective6detail29Sm90TmaWarpSpecializedAdapterINS1B_15DefaultEpilogueIaSH_SH_NS1A_6thread17LinearCombinationIaLi1EiiLNS1F_9ScaleType4KindE0ELNS_15FloatRoundStyleE2EaEENS1_15EpilogueDefaultEEEEEvvEEEEvNT_6ParamsE)
        /*0020*/ 	.word	0x00000000
.L_19:


//--------------------- .nv.compat                --------------------------
	.section	.nv.compat,"",@"SHT_CUDA_COMPAT_INFO"
	.align	4
        /*0000*/ 	.byte	0x02, 0x09, 0x01, 0x00, 0x02, 0x02, 0x04, 0x00, 0x02, 0x05, 0x05, 0x00, 0x03, 0x07, 0x01, 0x01
        /*0010*/ 	.byte	0x02, 0x03, 0x01, 0x00, 0x02, 0x06, 0x01, 0x00, 0x04, 0x0b, 0x08, 0x00, 0x00, 0x00, 0x00, 0x00
        /*0020*/ 	.byte	0x00, 0x00, 0x00, 0x00


//--------------------- .nv.info._ZN7cutlass13device_kernelINS_4gemm6kernel13GemmUniversalIN4cute5tupleIJiiiiEEENS1_10collective13CollectiveMmaINS1_34MainloopSm90TmaGmmaWarpSpecializedILi3ENS5_IJNS4_1CILi1EEESB_SB_EEENS1_35KernelTmaWarpSpecializedCooperativeEEENS5_IJNSA_ILi128EEESF_SF_EEEaNS5_IJlSB_lEEEaSH_NS4_8TiledMMAINS4_8MMA_AtomIJNS4_4SM904GMMA27MMA_64x128x32_S32S8S8_SS_TNEEEENS4_6LayoutINS5_IJNSA_ILi2EEESB_SB_EEENS5_IJSB_NSA_ILi0EEESR_EEEEENS5_IJNS4_10UnderscoreESU_SU_EEEEENS4_13SM90_TMA_LOADENS4_14ComposedLayoutINS4_7SwizzleILi3ELi4ELi3EEENS4_18smem_ptr_flag_bitsILi8EEENSO_INS5_IJNSA_ILi8EEESF_EEENS5_IJSF_SB_EEEEEEEvNS4_8identityESX_S17_vS18_EENS_8epilogue10collective6detail29Sm90TmaWarpSpecializedAdapterINS1B_15DefaultEpilogueIaSH_SH_NS1A_6thread17LinearCombinationIaLi1EiiLNS1F_9ScaleType4KindE0ELNS_15FloatRoundStyleE2EaEENS1_15EpilogueDefaultEEEEEvvEEEEvNT_6ParamsE --------------------------
	.section	.nv.info._ZN7cutlass13device_kernelINS_4gemm6kernel13GemmUniversalIN4cute5tupleIJiiiiEEENS1_10collective13CollectiveMmaINS1_34MainloopSm90TmaGmmaWarpSpecializedILi3ENS5_IJNS4_1CILi1EEESB_SB_EEENS1_35KernelTmaWarpSpecializedCooperativeEEENS5_IJNSA_ILi128EEESF_SF_EEEaNS5_IJlSB_lEEEaSH_NS4_8TiledMMAINS4_8MMA_AtomIJNS4_4SM904GMMA27MMA_64x128x32_S32S8S8_SS_TNEEEENS4_6LayoutINS5_IJNSA_ILi2EEESB_SB_EEENS5_IJSB_NSA_ILi0EEESR_EEEEENS5_IJNS4_10UnderscoreESU_SU_EEEEENS4_13SM90_TMA_LOADENS4_14ComposedLayoutINS4_7SwizzleILi3ELi4ELi3EEENS4_18smem_ptr_flag_bitsILi8EEENSO_INS5_IJNSA_ILi8EEESF_EEENS5_IJSF_SB_EEEEEEEvNS4_8identityESX_S17_vS18_EENS_8epilogue10collective6detail29Sm90TmaWarpSpecializedAdapterINS1B_15DefaultEpilogueIaSH_SH_NS1A_6thread17LinearCombinationIaLi1EiiLNS1F_9ScaleType4KindE0ELNS_15FloatRoundStyleE2EaEENS1_15EpilogueDefaultEEEEEvvEEEEvNT_6ParamsE,"",@"SHT_CUDA_INFO"
	.sectionflags	@""
	.align	4


	//----- nvinfo : EIATTR_CUDA_API_VERSION
	.align		4
        /*0000*/ 	.byte	0x04, 0x37
        /*0002*/ 	.short	(.L_21 - .L_20)
.L_20:
        /*0004*/ 	.word	0x00000082


	//----- nvinfo : EIATTR_KPARAM_INFO
	.align		4
.L_21:
        /*0008*/ 	.byte	0x04, 0x17
        /*000a*/ 	.short	(.L_23 - .L_22)
.L_22:
        /*000c*/ 	.word	0x00000000
        /*0010*/ 	.short	0x0000
        /*0012*/ 	.short	0x0070
        /*0014*/ 	.byte	0x00, 0xf0, 0x01, 0x10


	//----- nvinfo : EIATTR_SPARSE_MMA_MASK
	.align		4
.L_23:
        /*0018*/ 	.byte	0x03, 0x50
        /*001a*/ 	.short	0x0000


	//----- nvinfo : EIATTR_MAXREG_COUNT
	.align		4
        /*001c*/ 	.byte	0x03, 0x1b
        /*001e*/ 	.short	0x00a8


	//----- nvinfo : EIATTR_NUM_BARRIERS
	.align		4
        /*0020*/ 	.byte	0x02, 0x4c
        /*0022*/ 	.byte	0x01
	.zero		1


	//----- nvinfo : EIATTR_EXTERNS
	.align		4
        /*0024*/ 	.byte	0x04, 0x0f
        /*0026*/ 	.short	(.L_25 - .L_24)


	//   ....[0]....
	.align		4
.L_24:
        /*0028*/ 	.word	index@(__assertfail)


	//----- nvinfo : EIATTR_MERCURY_ISA_VERSION
	.align		4
.L_25:
        /*002c*/ 	.byte	0x03, 0x5f
        /*002e*/ 	.short	0x0101


	//----- nvinfo : EIATTR_INT_WARP_WIDE_INSTR_OFFSETS
	.align		4
        /*0030*/ 	.byte	0x04, 0x31
        /*0032*/ 	.short	(.L_27 - .L_26)


	//   ....[0]....
.L_26:
        /*0034*/ 	.word	0x000003d0


	//   ....[1]....
        /*0038*/ 	.word	0x000003e0


	//   ....[2]....
        /*003c*/ 	.word	0x000004a0


	//----- nvinfo : EIATTR_COOP_GROUP_MASK_REGIDS
	.align		4
.L_27:
        /*0040*/ 	.byte	0x04, 0x29
        /*0042*/ 	.short	(.L_29 - .L_28)


	//   ....[0]....
.L_28:
        /*0044*/ 	.word	0xffffffff


	//   ....[1]....
        /*0048*/ 	.word	0xffffffff


	//   ....[2]....
        /*004c*/ 	.word	0xffffffff


	//   ....[3]....
        /*0050*/ 	.word	0xffffffff


	//   ....[4]....
        /*0054*/ 	.word	0xffffffff


	//----- nvinfo : EIATTR_COOP_GROUP_INSTR_OFFSETS
	.align		4
.L_29:
        /*0058*/ 	.byte	0x04, 0x28
        /*005a*/ 	.short	(.L_31 - .L_30)


	//   ....[0]....
.L_30:
        /*005c*/ 	.word	0x00000060


	//   ....[1]....
        /*0060*/ 	.word	0x00000070


	//   ....[2]....
        /*0064*/ 	.word	0x00000130


	//   ....[3]....
        /*0068*/ 	.word	0x000002a0


	//   ....[4]....
        /*006c*/ 	.word	0x00001160


	//----- nvinfo : EIATTR_REG_RECONFIG
	.align		4
.L_31:
        /*0070*/ 	.byte	0x01, 0x54
	.zero		2


	//----- nvinfo : EIATTR_SYSCALL_OFFSETS
	.align		4
        /*0074*/ 	.byte	0x04, 0x46
        /*0076*/ 	.short	(.L_33 - .L_32)


	//   ....[0]....
.L_32:
        /*0078*/ 	.word	0x00001350


	//----- nvinfo : EIATTR_MBARRIER_INSTR_OFFSETS
	.align		4
.L_33:
        /*007c*/ 	.byte	0x04, 0x39
        /*007e*/ 	.short	(.L_35 - .L_34)


	//   ....[0]....
.L_34:
        /*0080*/ 	.word	0x00000230
        /*0084*/ 	.word	0x000000ff
        /*0088*/ 	.word	0x00000000
        /*008c*/ 	.short	0x0100
        /*008e*/ 	.byte	0x08
	.zero		1


	//   ....[1]....
        /*0090*/ 	.word	0x00000240
        /*0094*/ 	.word	0x000000ff
        /*0098*/ 	.word	0x00000018
        /*009c*/ 	.short	0x0100
        /*009e*/ 	.byte	0x08
	.zero		1


	//   ....[2]....
        /*00a0*/ 	.word	0x00000250
        /*00a4*/ 	.word	0x000000ff
        /*00a8*/ 	.word	0x00000008
        /*00ac*/ 	.short	0x0100
        /*00ae*/ 	.byte	0x08
	.zero		1


	//   ....[3]....
        /*00b0*/ 	.word	0x00000260
        /*00b4*/ 	.word	0x000000ff
        /*00b8*/ 	.word	0x00000020
        /*00bc*/ 	.short	0x0100
        /*00be*/ 	.byte	0x08
	.zero		1


	//   ....[4]....
        /*00c0*/ 	.word	0x00000270
        /*00c4*/ 	.word	0x000000ff
        /*00c8*/ 	.word	0x00000010
        /*00cc*/ 	.short	0x0100
        /*00ce*/ 	.byte	0x08
	.zero		1


	//   ....[5]....
        /*00d0*/ 	.word	0x00000280
        /*00d4*/ 	.word	0x000000ff
        /*00d8*/ 	.word	0x00000028
        /*00dc*/ 	.short	0x0100
        /*00de*/ 	.byte	0x08
	.zero		1


	//   ....[6]....
        /*00e0*/ 	.word	0x00000520
        /*00e4*/ 	.word	0x000000ff
        /*00e8*/ 	.word	0x00000040
        /*00ec*/ 	.short	0x0100
        /*00ee*/ 	.byte	0x08
	.zero		1


	//   ....[7]....
        /*00f0*/ 	.word	0x000005a0
        /*00f4*/ 	.word	0x000000ff
        /*00f8*/ 	.word	0x00000048
        /*00fc*/ 	.short	0x0100
        /*00fe*/ 	.byte	0x08
	.zero		1


	//   ....[8]....
        /*0100*/ 	.word	0x00001420
        /*0104*/ 	.word	0x00000003
        /*0108*/ 	.word	0x00000000
        /*010c*/ 	.short	0x010a
        /*010e*/ 	.byte	0x3f
	.zero		1


	//   ....[9]....
        /*0110*/ 	.word	0x00001480
        /*0114*/ 	.word	0x00000003
        /*0118*/ 	.word	0x00000000
        /*011c*/ 	.short	0x010a
        /*011e*/ 	.byte	0x3f
	.zero		1


	//   ....[10]....
        /*0120*/ 	.word	0x00001800
        /*0124*/ 	.word	0x00000005
        /*0128*/ 	.word	0x00000000
        /*012c*/ 	.short	0x010a
        /*012e*/ 	.byte	0x3f
	.zero		1


	//   ....[11]....
        /*0130*/ 	.word	0x00001840
        /*0134*/ 	.word	0x00000005
        /*0138*/ 	.word	0x00000000
        /*013c*/ 	.short	0x010a
        /*013e*/ 	.byte	0x3f
	.zero		1


	//   ....[12]....
        /*0140*/ 	.word	0x00001aa0
        /*0144*/ 	.word	0x00000004
        /*0148*/ 	.word	0x00000000
        /*014c*/ 	.short	0x0101
        /*014e*/ 	.byte	0x3f
	.zero		1


	//   ....[13]....
        /*0150*/ 	.word	0x00001c60
        /*0154*/ 	.word	0x00000000
        /*0158*/ 	.word	0x00000000
        /*015c*/ 	.short	0x0101
        /*015e*/ 	.byte	0x3f
	.zero		1


	//   ....[14]....
        /*0160*/ 	.word	0x00006000
        /*0164*/ 	.word	0x0000000e
        /*0168*/ 	.word	0x00000018
        /*016c*/ 	.short	0x010a
        /*016e*/ 	.byte	0x3f
	.zero		1


	//   ....[15]....
        /*0170*/ 	.word	0x00006370
        /*0174*/ 	.word	0x00000006
        /*0178*/ 	.word	0x00000048
        /*017c*/ 	.short	0x0101
        /*017e*/ 	.byte	0x3f
	.zero		1


	//   ....[16]....
        /*0180*/ 	.word	0x00006a90
        /*0184*/ 	.word	0x00000007
        /*0188*/ 	.word	0x00000000
        /*018c*/ 	.short	0x010a
        /*018e*/ 	.byte	0x3f
	.zero		1


	//   ....[17]....
        /*0190*/ 	.word	0x00006b10
        /*0194*/ 	.word	0x00000009
        /*0198*/ 	.word	0x00000000
        /*019c*/ 	.short	0x010a
        /*019e*/ 	.byte	0x3f
	.zero		1


	//   ....[18]....
        /*01a0*/ 	.word	0x00006ba0
        /*01a4*/ 	.word	0x00000003
        /*01a8*/ 	.word	0x00000000
        /*01ac*/ 	.short	0x010a
        /*01ae*/ 	.byte	0x3f
	.zero		1


	//   ....[19]....
        /*01b0*/ 	.word	0x00006c00
        /*01b4*/ 	.word	0x00000003
        /*01b8*/ 	.word	0x00000000
        /*01bc*/ 	.short	0x010a
        /*01be*/ 	.byte	0x3f
	.zero		1


	//   ....[20]....
        /*01c0*/ 	.word	0x00006c50
        /*01c4*/ 	.word	0x00000005
        /*01c8*/ 	.word	0x00000000
        /*01cc*/ 	.short	0x010a
        /*01ce*/ 	.byte	0x3f
	.zero		1


	//   ....[21]....
        /*01d0*/ 	.word	0x00006d20
        /*01d4*/ 	.word	0x0000000e
        /*01d8*/ 	.word	0x00000018
        /*01dc*/ 	.short	0x010a
        /*01de*/ 	.byte	0x3f
	.zero		1


	//   ....[22]....
        /*01e0*/ 	.word	0x00006df0
        /*01e4*/ 	.word	0x00000007
        /*01e8*/ 	.word	0x00000000
        /*01ec*/ 	.short	0x010a
        /*01ee*/ 	.byte	0x3f
	.zero		1


	//   ....[23]....
        /*01f0*/ 	.word	0x00006e40
        /*01f4*/ 	.word	0x00000009
        /*01f8*/ 	.word	0x00000000
        /*01fc*/ 	.short	0x010a
        /*01fe*/ 	.byte	0x3f
	.zero		1


	//----- nvinfo : EIATTR_NUM_MBARRIERS
	.align		4
.L_35:
        /*0200*/ 	.byte	0x03, 0x38
        /*0202*/ 	.short	0x0008


	//----- nvinfo : EIATTR_EXIT_INSTR_OFFSETS
	.align		4
        /*0204*/ 	.byte	0x04, 0x1c
        /*0206*/ 	.short	(.L_37 - .L_36)


	//   ....[0]....
.L_36:
        /*0208*/ 	.word	0x00000640


	//   ....[1]....
        /*020c*/ 	.word	0x00000f00


	//   ....[2]....
        /*0210*/ 	.word	0x000056e0


	//   ....[3]....
        /*0214*/ 	.word	0x00005d10


	//   ....[4]....
        /*0218*/ 	.word	0x00006bf0


	//----- nvinfo : EIATTR_MAX_THREADS
	.align		4
.L_37:
        /*021c*/ 	.byte	0x04, 0x05
        /*021e*/ 	.short	(.L_39 - .L_38)
.L_38:
        /*0220*/ 	.word	0x00000180
        /*0224*/ 	.word	0x00000001
        /*0228*/ 	.word	0x00000001


	//----- nvinfo : EIATTR_CRS_STACK_SIZE
	.align		4
.L_39:
        /*022c*/ 	.byte	0x04, 0x1e
        /*022e*/ 	.short	(.L_41 - .L_40)
.L_40:
        /*0230*/ 	.word	0x00000000


	//----- nvinfo : EIATTR_CBANK_PARAM_SIZE
	.align		4
.L_41:
        /*0234*/ 	.byte	0x03, 0x19
        /*0236*/ 	.short	0x0470


	//----- nvinfo : EIATTR_PARAM_CBANK
	.align		4
        /*0238*/ 	.byte	0x04, 0x0a
        /*023a*/ 	.short	(.L_43 - .L_42)
	.align		4
.L_42:
        /*023c*/ 	.word	index@(.nv.constant0._ZN7cutlass13device_kernelINS_4gemm6kernel13GemmUniversalIN4cute5tupleIJiiiiEEENS1_10collective13CollectiveMmaINS1_34MainloopSm90TmaGmmaWarpSpecializedILi3ENS5_IJNS4_1CILi1EEESB_SB_EEENS1_35KernelTmaWarpSpecializedCooperativeEEENS5_IJNSA_ILi128EEESF_SF_EEEaNS5_IJlSB_lEEEaSH_NS4_8TiledMMAINS4_8MMA_AtomIJNS4_4SM904GMMA27MMA_64x128x32_S32S8S8_SS_TNEEEENS4_6LayoutINS5_IJNSA_ILi2EEESB_SB_EEENS5_IJSB_NSA_ILi0EEESR_EEEEENS5_IJNS4_10UnderscoreESU_SU_EEEEENS4_13SM90_TMA_LOADENS4_14ComposedLayoutINS4_7SwizzleILi3ELi4ELi3EEENS4_18smem_ptr_flag_bitsILi8EEENSO_INS5_IJNSA_ILi8EEESF_EEENS5_IJSF_SB_EEEEEEEvNS4_8identityESX_S17_vS18_EENS_8epilogue10collective6detail29Sm90TmaWarpSpecializedAdapterINS1B_15DefaultEpilogueIaSH_SH_NS1A_6thread17LinearCombinationIaLi1EiiLNS1F_9ScaleType4KindE0ELNS_15FloatRoundStyleE2EaEENS1_15EpilogueDefaultEEEEEvvEEEEvNT_6ParamsE)
        /*0240*/ 	.short	0x0210
        /*0242*/ 	.short	0x0470


	//----- nvinfo : EIATTR_SW_WAR
	.align		4
.L_43:
        /*0244*/ 	.byte	0x04, 0x36
        /*0246*/ 	.short	(.L_45 - .L_44)
.L_44:
        /*0248*/ 	.word	0x00000008
.L_45:


//--------------------- .nv.callgraph             --------------------------
	.section	.nv.callgraph,"",@"SHT_CUDA_CALLGRAPH"
	.align	4
	.sectionentsize	8
	.align		4
        /*0000*/ 	.word	0x00000000
	.align		4
        /*0004*/ 	.word	0xffffffff
	.align		4
        /*0008*/ 	.word	index@(_ZN7cutlass13device_kernelINS_4gemm6kernel13GemmUniversalIN4cute5tupleIJiiiiEEENS1_10collective13CollectiveMmaINS1_34MainloopSm90TmaGmmaWarpSpecializedILi3ENS5_IJNS4_1CILi1EEESB_SB_EEENS1_35KernelTmaWarpSpecializedCooperativeEEENS5_IJNSA_ILi128EEESF_SF_EEEaNS5_IJlSB_lEEEaSH_NS4_8TiledMMAINS4_8MMA_AtomIJNS4_4SM904GMMA27MMA_64x128x32_S32S8S8_SS_TNEEEENS4_6LayoutINS5_IJNSA_ILi2EEESB_SB_EEENS5_IJSB_NSA_ILi0EEESR_EEEEENS5_IJNS4_10UnderscoreESU_SU_EEEEENS4_13SM90_TMA_LOADENS4_14ComposedLayoutINS4_7SwizzleILi3ELi4ELi3EEENS4_18smem_ptr_flag_bitsILi8EEENSO_INS5_IJNSA_ILi8EEESF_EEENS5_IJSF_SB_EEEEEEEvNS4_8identityESX_S17_vS18_EENS_8epilogue10collective6detail29Sm90TmaWarpSpecializedAdapterINS1B_15DefaultEpilogueIaSH_SH_NS1A_6thread17LinearCombinationIaLi1EiiLNS1F_9ScaleType4KindE0ELNS_15FloatRoundStyleE2EaEENS1_15EpilogueDefaultEEEEEvvEEEEvNT_6ParamsE)
	.align		4
        /*000c*/ 	.word	index@(__assertfail)
	.align		4
        /*0010*/ 	.word	0x00000000
	.align		4
        /*0014*/ 	.word	0xfffffffe
	.align		4
        /*0018*/ 	.word	0x00000000
	.align		4
        /*001c*/ 	.word	0xfffffffd
	.align		4
        /*0020*/ 	.word	0x00000000
	.align		4
        /*0024*/ 	.word	0xfffffffc


//--------------------- .nv.constant4             --------------------------
	.section	.nv.constant4,"a",@progbits
	.align	8
	.align		8
.nv.constant4:
        /*0000*/ 	.dword	__assertfail
	.align		8
        /*0008*/ 	.dword	__unnamed_1
	.align		8
        /*0010*/ 	.dword	_ZN40_INTERNAL_cc515b93_4_k_cu_8be4e971_309894cuda3std3__45__cpo5beginE
	.align		8
        /*0018*/ 	.dword	_ZN40_INTERNAL_cc515b93_4_k_cu_8be4e971_309894cuda3std3__45__cpo3endE
	.align		8
        /*0020*/ 	.dword	_ZN40_INTERNAL_cc515b93_4_k_cu_8be4e971_309894cuda3std3__45__cpo6cbeginE
	.align		8
        /*0028*/ 	.dword	_ZN40_INTERNAL_cc515b93_4_k_cu_8be4e971_309894cuda3std3__45__cpo4cendE
	.align		8
        /*0030*/ 	.dword	_ZN40_INTERNAL_cc515b93_4_k_cu_8be4e971_309894cuda3std3__442_GLOBAL__N__cc515b93_4_k_cu_8be4e971_309896ignoreE
	.align		8
        /*0038*/ 	.dword	_ZN40_INTERNAL_cc515b93_4_k_cu_8be4e971_309894cuda3std3__419piecewise_constructE
	.align		8
        /*0040*/ 	.dword	_ZN40_INTERNAL_cc515b93_4_k_cu_8be4e971_309894cuda3std3__48in_placeE
	.align		8
        /*0048*/ 	.dword	_ZN40_INTERNAL_cc515b93_4_k_cu_8be4e971_309894cuda3std6ranges3__45__cpo4swapE
	.align		8
        /*0050*/ 	.dword	_ZN40_INTERNAL_cc515b93_4_k_cu_8be4e971_309894cuda3std6ranges3__45__cpo9iter_moveE
	.align		8
        /*0058*/ 	.dword	_ZN40_INTERNAL_cc515b93_4_k_cu_8be4e971_309894cute7productE
	.align		8
        /*0060*/ 	.dword	_ZN40_INTERNAL_cc515b93_4_k_cu_8be4e971_309894cute1_E
	.align		8
        /*0068*/ 	.dword	$str$22
	.align		8
        /*0070*/ 	.dword	$str$23


//--------------------- .text._ZN7cutlass13device_kernelINS_4gemm6kernel13GemmUniversalIN4cute5tupleIJiiiiEEENS1_10collective13CollectiveMmaINS1_34MainloopSm90TmaGmmaWarpSpecializedILi3ENS5_IJNS4_1CILi1EEESB_SB_EEENS1_35KernelTmaWarpSpecializedCooperativeEEENS5_IJNSA_ILi128EEESF_SF_EEEaNS5_IJlSB_lEEEaSH_NS4_8TiledMMAINS4_8MMA_AtomIJNS4_4SM904GMMA27MMA_64x128x32_S32S8S8_SS_TNEEEENS4_6LayoutINS5_IJNSA_ILi2EEESB_SB_EEENS5_IJSB_NSA_ILi0EEESR_EEEEENS5_IJNS4_10UnderscoreESU_SU_EEEEENS4_13SM90_TMA_LOADENS4_14ComposedLayoutINS4_7SwizzleILi3ELi4ELi3EEENS4_18smem_ptr_flag_bitsILi8EEENSO_INS5_IJNSA_ILi8EEESF_EEENS5_IJSF_SB_EEEEEEEvNS4_8identityESX_S17_vS18_EENS_8epilogue10collective6detail29Sm90TmaWarpSpecializedAdapterINS1B_15DefaultEpilogueIaSH_SH_NS1A_6thread17LinearCombinationIaLi1EiiLNS1F_9ScaleType4KindE0ELNS_15FloatRoundStyleE2EaEENS1_15EpilogueDefaultEEEEEvvEEEEvNT_6ParamsE --------------------------
	.section	.text._ZN7cutlass13device_kernelINS_4gemm6kernel13GemmUniversalIN4cute5tupleIJiiiiEEENS1_10collective13CollectiveMmaINS1_34MainloopSm90TmaGmmaWarpSpecializedILi3ENS5_IJNS4_1CILi1EEESB_SB_EEENS1_35KernelTmaWarpSpecializedCooperativeEEENS5_IJNSA_ILi128EEESF_SF_EEEaNS5_IJlSB_lEEEaSH_NS4_8TiledMMAINS4_8MMA_AtomIJNS4_4SM904GMMA27MMA_64x128x32_S32S8S8_SS_TNEEEENS4_6LayoutINS5_IJNSA_ILi2EEESB_SB_EEENS5_IJSB_NSA_ILi0EEESR_EEEEENS5_IJNS4_10UnderscoreESU_SU_EEEEENS4_13SM90_TMA_LOADENS4_14ComposedLayoutINS4_7SwizzleILi3ELi4ELi3EEENS4_18smem_ptr_flag_bitsILi8EEENSO_INS5_IJNSA_ILi8EEESF_EEENS5_IJSF_SB_EEEEEEEvNS4_8identityESX_S17_vS18_EENS_8epilogue10collective6detail29Sm90TmaWarpSpecializedAdapterINS1B_15DefaultEpilogueIaSH_SH_NS1A_6thread17LinearCombinationIaLi1EiiLNS1F_9ScaleType4KindE0ELNS_15FloatRoundStyleE2EaEENS1_15EpilogueDefaultEEEEEvvEEEEvNT_6ParamsE,"ax",@progbits
	.align	128
.text._ZN7cutlass13device_kernelINS_4gemm6kernel13GemmUniversalIN4cute5tupleIJiiiiEEENS1_10collective13CollectiveMmaINS1_34MainloopSm90TmaGmmaWarpSpecializedILi3ENS5_IJNS4_1CILi1EEESB_SB_EEENS1_35KernelTmaWarpSpecializedCooperativeEEENS5_IJNSA_ILi128EEESF_SF_EEEaNS5_IJlSB_lEEEaSH_NS4_8TiledMMAINS4_8MMA_AtomIJNS4_4SM904GMMA27MMA_64x128x32_S32S8S8_SS_TNEEEENS4_6LayoutINS5_IJNSA_ILi2EEESB_SB_EEENS5_IJSB_NSA_ILi0EEESR_EEEEENS5_IJNS4_10UnderscoreESU_SU_EEEEENS4_13SM90_TMA_LOADENS4_14ComposedLayoutINS4_7SwizzleILi3ELi4ELi3EEENS4_18smem_ptr_flag_bitsILi8EEENSO_INS5_IJNSA_ILi8EEESF_EEENS5_IJSF_SB_EEEEEEEvNS4_8identityESX_S17_vS18_EENS_8epilogue10collective6detail29Sm90TmaWarpSpecializedAdapterINS1B_15DefaultEpilogueIaSH_SH_NS1A_6thread17LinearCombinationIaLi1EiiLNS1F_9ScaleType4KindE0ELNS_15FloatRoundStyleE2EaEENS1_15EpilogueDefaultEEEEEvvEEEEvNT_6ParamsE:
        .type           _ZN7cutlass13device_kernelINS_4gemm6kernel13GemmUniversalIN4cute5tupleIJiiiiEEENS1_10collective13CollectiveMmaINS1_34MainloopSm90TmaGmmaWarpSpecializedILi3ENS5_IJNS4_1CILi1EEESB_SB_EEENS1_35KernelTmaWarpSpecializedCooperativeEEENS5_IJNSA_ILi128EEESF_SF_EEEaNS5_IJlSB_lEEEaSH_NS4_8TiledMMAINS4_8MMA_AtomIJNS4_4SM904GMMA27MMA_64x128x32_S32S8S8_SS_TNEEEENS4_6LayoutINS5_IJNSA_ILi2EEESB_SB_EEENS5_IJSB_NSA_ILi0EEESR_EEEEENS5_IJNS4_10UnderscoreESU_SU_EEEEENS4_13SM90_TMA_LOADENS4_14ComposedLayoutINS4_7SwizzleILi3ELi4ELi3EEENS4_18smem_ptr_flag_bitsILi8EEENSO_INS5_IJNSA_ILi8EEESF_EEENS5_IJSF_SB_EEEEEEEvNS4_8identityESX_S17_vS18_EENS_8epilogue10collective6detail29Sm90TmaWarpSpecializedAdapterINS1B_15DefaultEpilogueIaSH_SH_NS1A_6thread17LinearCombinationIaLi1EiiLNS1F_9ScaleType4KindE0ELNS_15FloatRoundStyleE2EaEENS1_15EpilogueDefaultEEEEEvvEEEEvNT_6ParamsE,@function
        .size           _ZN7cutlass13device_kernelINS_4gemm6kernel13GemmUniversalIN4cute5tupleIJiiiiEEENS1_10collective13CollectiveMmaINS1_34MainloopSm90TmaGmmaWarpSpecializedILi3ENS5_IJNS4_1CILi1EEESB_SB_EEENS1_35KernelTmaWarpSpecializedCooperativeEEENS5_IJNSA_ILi128EEESF_SF_EEEaNS5_IJlSB_lEEEaSH_NS4_8TiledMMAINS4_8MMA_AtomIJNS4_4SM904GMMA27MMA_64x128x32_S32S8S8_SS_TNEEEENS4_6LayoutINS5_IJNSA_ILi2EEESB_SB_EEENS5_IJSB_NSA_ILi0EEESR_EEEEENS5_IJNS4_10UnderscoreESU_SU_EEEEENS4_13SM90_TMA_LOADENS4_14ComposedLayoutINS4_7SwizzleILi3ELi4ELi3EEENS4_18smem_ptr_flag_bitsILi8EEENSO_INS5_IJNSA_ILi8EEESF_EEENS5_IJSF_SB_EEEEEEEvNS4_8identityESX_S17_vS18_EENS_8epilogue10collective6detail29Sm90TmaWarpSpecializedAdapterINS1B_15DefaultEpilogueIaSH_SH_NS1A_6thread17LinearCombinationIaLi1EiiLNS1F_9ScaleType4KindE0ELNS_15FloatRoundStyleE2EaEENS1_15EpilogueDefaultEEEEEvvEEEEvNT_6ParamsE,(.L_x_196 - _ZN7cutlass13device_kernelINS_4gemm6kernel13GemmUniversalIN4cute5tupleIJiiiiEEENS1_10collective13CollectiveMmaINS1_34MainloopSm90TmaGmmaWarpSpecializedILi3ENS5_IJNS4_1CILi1EEESB_SB_EEENS1_35KernelTmaWarpSpecializedCooperativeEEENS5_IJNSA_ILi128EEESF_SF_EEEaNS5_IJlSB_lEEEaSH_NS4_8TiledMMAINS4_8MMA_AtomIJNS4_4SM904GMMA27MMA_64x128x32_S32S8S8_SS_TNEEEENS4_6LayoutINS5_IJNSA_ILi2EEESB_SB_EEENS5_IJSB_NSA_ILi0EEESR_EEEEENS5_IJNS4_10UnderscoreESU_SU_EEEEENS4_13SM90_TMA_LOADENS4_14ComposedLayoutINS4_7SwizzleILi3ELi4ELi3EEENS4_18smem_ptr_flag_bitsILi8EEENSO_INS5_IJNSA_ILi8EEESF_EEENS5_IJSF_SB_EEEEEEEvNS4_8identityESX_S17_vS18_EENS_8epilogue10collective6detail29Sm90TmaWarpSpecializedAdapterINS1B_15DefaultEpilogueIaSH_SH_NS1A_6thread17LinearCombinationIaLi1EiiLNS1F_9ScaleType4KindE0ELNS_15FloatRoundStyleE2EaEENS1_15EpilogueDefaultEEEEEvvEEEEvNT_6ParamsE)
        .other          _ZN7cutlass13device_kernelINS_4gemm6kernel13GemmUniversalIN4cute5tupleIJiiiiEEENS1_10collective13CollectiveMmaINS1_34MainloopSm90TmaGmmaWarpSpecializedILi3ENS5_IJNS4_1CILi1EEESB_SB_EEENS1_35KernelTmaWarpSpecializedCooperativeEEENS5_IJNSA_ILi128EEESF_SF_EEEaNS5_IJlSB_lEEEaSH_NS4_8TiledMMAINS4_8MMA_AtomIJNS4_4SM904GMMA27MMA_64x128x32_S32S8S8_SS_TNEEEENS4_6LayoutINS5_IJNSA_ILi2EEESB_SB_EEENS5_IJSB_NSA_ILi0EEESR_EEEEENS5_IJNS4_10UnderscoreESU_SU_EEEEENS4_13SM90_TMA_LOADENS4_14ComposedLayoutINS4_7SwizzleILi3ELi4ELi3EEENS4_18smem_ptr_flag_bitsILi8EEENSO_INS5_IJNSA_ILi8EEESF_EEENS5_IJSF_SB_EEEEEEEvNS4_8identityESX_S17_vS18_EENS_8epilogue10collective6detail29Sm90TmaWarpSpecializedAdapterINS1B_15DefaultEpilogueIaSH_SH_NS1A_6thread17LinearCombinationIaLi1EiiLNS1F_9ScaleType4KindE0ELNS_15FloatRoundStyleE2EaEENS1_15EpilogueDefaultEEEEEvvEEEEvNT_6ParamsE,@"STO_CUDA_ENTRY STV_DEFAULT"
_ZN7cutlass13device_kernelINS_4gemm6kernel13GemmUniversalIN4cute5tupleIJiiiiEEENS1_10collective13CollectiveMmaINS1_34MainloopSm90TmaGmmaWarpSpecializedILi3ENS5_IJNS4_1CILi1EEESB_SB_EEENS1_35KernelTmaWarpSpecializedCooperativeEEENS5_IJNSA_ILi128EEESF_SF_EEEaNS5_IJlSB_lEEEaSH_NS4_8TiledMMAINS4_8MMA_AtomIJNS4_4SM904GMMA27MMA_64x128x32_S32S8S8_SS_TNEEEENS4_6LayoutINS5_IJNSA_ILi2EEESB_SB_EEENS5_IJSB_NSA_ILi0EEESR_EEEEENS5_IJNS4_10UnderscoreESU_SU_EEEEENS4_13SM90_TMA_LOADENS4_14ComposedLayoutINS4_7SwizzleILi3ELi4ELi3EEENS4_18smem_ptr_flag_bitsILi8EEENSO_INS5_IJNSA_ILi8EEESF_EEENS5_IJSF_SB_EEEEEEEvNS4_8identityESX_S17_vS18_EENS_8epilogue10collective6detail29Sm90TmaWarpSpecializedAdapterINS1B_15DefaultEpilogueIaSH_SH_NS1A_6thread17LinearCombinationIaLi1EiiLNS1F_9ScaleType4KindE0ELNS_15FloatRoundStyleE2EaEENS1_15EpilogueDefaultEEEEEvvEEEEvNT_6ParamsE:
[----:B------:R-:W0:Y:S01]  /*0000*/  LDC R1, c[0x0][0x28] ;  /* 0x00000a00ff017b82 */ /* 0x000e220000000800 */
[----:B------:R-:W1:Y:S01]  /*0010*/  S2R R3, SR_TID.X ;  /* 0x0000000000037919 */ /* 0x000e620000002100 */
[----:B------:R-:W-:Y:S01]  /*0020*/  ELECT P0, URZ, PT ;  /* 0x00000000003f782f */ /* 0x000fe20003800000 */
[----:B------:R-:W-:Y:S01]  /*0030*/  BSSY B0, `(.L_x_0) ;  /* 0x000000f000007945 */ /* 0x000fe20003800000 */
[--C-:B-1----:R-:W-:Y:S02]  /*0040*/  SHF.R.U32.HI R0, RZ, 0x5, R3.reuse ;  /* 0x00000005ff007819 */ /* 0x102fe40000011603 */
[----:B------:R-:W-:-:S03]  /*0050*/  SHF.R.U32.HI R14, RZ, 0x7, R3 ;  /* 0x00000007ff0e7819 */ /* 0x000fc60000011603 */
[----:B------:R-:W1:Y:S04]  /*0060*/  SHFL.IDX PT, R4, R0, RZ, 0x1f ;  /* 0x00001fff00047589 */ /* 0x000e6800000e0000 */
[----:B------:R2:W3:Y:S01]  /*0070*/  SHFL.IDX PT, R10, R14, RZ, 0x1f ;  /* 0x00001fff0e0a7589 */ /* 0x0004e200000e0000 */
[----:B-1----:R-:W-:-:S13]  /*0080*/  ISETP.NE.OR P0, PT, R4, RZ, !P0 ;  /* 0x000000ff0400720c */ /* 0x002fda0004705670 */
[----:B0-23--:R-:W-:Y:S05]  /*0090*/  @P0 BRA `(.L_x_1) ;  /* 0x0000000000200947 */ /* 0x00dfea0003800000 */
[----:B------:R-:W-:Y:S02]  /*00a0*/  ULDC.64 UR4, c[0x0][0x198] ;  /* 0x0000660000047ab9 */ /* 0x000fe40000000a00 */
[----:B------:R-:W-:Y:S02]  /*00b0*/  UIADD3 UR6, UP0, UR4, 0xf0, URZ ;  /* 0x000000f004067890 */ /* 0x000fe4000ff1e03f */
[----:B------:R-:W-:Y:S02]  /*00c0*/  UIADD3 UR4, UP1, UR4, 0x1f0, URZ ;  /* 0x000001f004047890 */ /* 0x000fe4000ff3e03f */
[----:B------:R-:W-:Y:S02]  /*00d0*/  UIADD3.X UR7, URZ, UR5, URZ, UP0, !UPT ;  /* 0x000000053f077290 */ /* 0x000fe400087fe43f */
[----:B------:R-:W-:-:S07]  /*00e0*/  UIADD3.X UR5, URZ, UR5, URZ, UP1, !UPT ;  /* 0x000000053f057290 */ /* 0x000fce0008ffe43f */
[----:B------:R0:W-:Y:S02]  /*00f0*/  UTMACCTL.PF [UR6] ;  /* 0x00000000060079b9 */ /* 0x0001e40008040000 */
[----:B------:R0:W-:Y:S02]  /*0100*/  UTMACCTL.PF [UR4] ;  /* 0x00000000040079b9 */ /* 0x0001e40008040000 */
[----:B0-----:R-:W-:Y:S01]  /*0110*/  NOP ;  /* 0x0000000000007918 */ /* 0x001fe20000000000 */
.L_x_1:
[----:B------:R-:W-:Y:S05]  /*0120*/  BSYNC B0 ;  /* 0x0000000000007941 */ /* 0x000fea0003800000 */
.L_x_0:
[----:B------:R-:W0:Y:S02]  /*0130*/  SHFL.IDX PT, R2, R0, RZ, 0x1f ;  /* 0x00001fff00027589 */ /* 0x000e2400000e0000 */
[----:B0-----:R-:W-:-:S13]  /*0140*/  ISETP.NE.AND P0, PT, R2, RZ, PT ;  /* 0x000000ff0200720c */ /* 0x001fda0003f05270 */
[----:B------:R-:W-:Y:S05]  /*0150*/  @P0 BRA `(.L_x_2) ;  /* 0x0000000000500947 */ /* 0x000fea0003800000 */
[----:B------:R-:W0:Y:S01]  /*0160*/  S2UR UR8, SR_CgaCtaId ;  /* 0x00000000000879c3 */ /* 0x000e220000008800 */
[----:B------:R-:W-:Y:S01]  /*0170*/  UMOV UR4, 0x400 ;  /* 0x0000040000047882 */ /* 0x000fe20000000000 */
[----:B------:R-:W-:Y:S01]  /*0180*/  UMOV UR5, 0x1 ;  /* 0x0000000100057882 */ /* 0x000fe20000000000 */
[----:B------:R-:W-:Y:S01]  /*0190*/  UMOV UR6, 0x100 ;  /* 0x0000010000067882 */ /* 0x000fe20000000000 */
[----:B------:R-:W-:Y:S01]  /*01a0*/  ELECT P0, URZ, PT ;  /* 0x00000000003f782f */ /* 0x000fe20003800000 */
[----:B------:R-:W-:-:S04]  /*01b0*/  UIADD3 UR6, -UR6, 0x100000, URZ ;  /* 0x0010000006067890 */ /* 0x000fc8000fffe13f */
[----:B------:R-:W-:Y:S02]  /*01c0*/  USHF.L.U32 UR7, UR6, 0xb, URZ ;  /* 0x0000000b06077899 */ /* 0x000fe4000800063f */
[----:B------:R-:W-:Y:S02]  /*01d0*/  USHF.L.U32 UR6, UR6, 0x1, URZ ;  /* 0x0000000106067899 */ /* 0x000fe4000800063f */
[----:B0-----:R-:W-:Y:S02]  /*01e0*/  ULEA UR8, UR8, UR4, 0x18 ;  /* 0x0000000408087291 */ /* 0x001fe4000f8ec03f */
[----:B------:R-:W-:-:S04]  /*01f0*/  UIADD3 UR4, -UR5, 0x100000, URZ ;  /* 0x0010000005047890 */ /* 0x000fc8000fffe13f */
[----:B------:R-:W-:Y:S02]  /*0200*/  USHF.L.U32 UR5, UR4, 0xb, URZ ;  /* 0x0000000b04057899 */ /* 0x000fe4000800063f */
[----:B------:R-:W-:Y:S01]  /*0210*/  USHF.L.U32 UR4, UR4, 0x1, URZ ;  /* 0x0000000104047899 */ /* 0x000fe2000800063f */
[----:B------:R-:W0:Y:S11]  /*0220*/  FENCE.VIEW.ASYNC.S ;  /* 0x00000000000073c6 */ /* 0x000e360000000000 */
[----:B0-----:R0:W1:Y:S01]  /*0230*/  SYNCS.EXCH.64 URZ, [UR8], UR4 ;  /* 0x00000004083f75b2 */ /* 0x0010620008000100 */
[----:B------:R0:W2:Y:S01]  /*0240*/  SYNCS.EXCH.64 URZ, [UR8+0x18], UR6 ;  /* 0x00001806083f75b2 */ /* 0x0000a20008000100 */
[----:B------:R0:W3:Y:S01]  /*0250*/  SYNCS.EXCH.64 URZ, [UR8+0x8], UR4 ;  /* 0x00000804083f75b2 */ /* 0x0000e20008000100 */
[----:B------:R0:W4:Y:S01]  /*0260*/  SYNCS.EXCH.64 URZ, [UR8+0x20], UR6 ;  /* 0x00002006083f75b2 */ /* 0x0001220008000100 */
[----:B------:R0:W0:Y:S01]  /*0270*/  SYNCS.EXCH.64 URZ, [UR8+0x10], UR4 ;  /* 0x00001004083f75b2 */ /* 0x0000220008000100 */
[----:B------:R0:W0:Y:S01]  /*0280*/  SYNCS.EXCH.64 URZ, [UR8+0x28], UR6 ;  /* 0x00002806083f75b2 */ /* 0x0000220008000100 */
[----:B------:R-:W-:Y:S01]  /*0290*/  NOP ;  /* 0x0000000000007918 */ /* 0x000fe20000000000 */
.L_x_2:
[----:B------:R-:W5:Y:S01]  /*02a0*/  SHFL.IDX PT, R0, R0, RZ, 0x1f ;  /* 0x00001fff00007589 */ /* 0x000f6200000e0000 */
[----:B------:R-:W-:Y:S01]  /*02b0*/  ELECT P0, URZ, PT ;  /* 0x00000000003f782f */ /* 0x000fe20003800000 */
[----:B------:R-:W1:Y:S01]  /*02c0*/  LDC R2, c[0x0][0x65c] ;  /* 0x00019700ff027b82 */ /* 0x000e620000000800 */
[----:B------:R-:W-:Y:S01]  /*02d0*/  SHF.R.S32.HI R7, RZ, 0x1f, R4 ;  /* 0x0000001fff077819 */ /* 0x000fe20000011404 */
[----:B------:R-:W2:Y:S01]  /*02e0*/  S2R R5, SR_CTAID.Y ;  /* 0x0000000000057919 */ /* 0x000ea20000002600 */
[----:B0-----:R-:W-:Y:S01]  /*02f0*/  UMOV UR4, 0x20 ;  /* 0x0000002000047882 */ /* 0x001fe20000000000 */
[----:B------:R-:W-:Y:S01]  /*0300*/  NOP ;  /* 0x0000000000007918 */ /* 0x000fe20000000000 */
[----:B------:R-:W-:Y:S01]  /*0310*/  LEA.HI R7, R7, R4, RZ, 0x2 ;  /* 0x0000000407077211 */ /* 0x000fe200078f10ff */
[----:B------:R-:W0:Y:S01]  /*0320*/  S2R R6, SR_CTAID.X ;  /* 0x0000000000067919 */ /* 0x000e220000002500 */
[----:B------:R-:W-:Y:S01]  /*0330*/  ISETP.NE.AND P2, PT, R10, RZ, PT ;  /* 0x000000ff0a00720c */ /* 0x000fe20003f45270 */
[----:B------:R-:W-:Y:S01]  /*0340*/  NOP ;  /* 0x0000000000007918 */ /* 0x000fe20000000000 */
[----:B------:R-:W-:-:S02]  /*0350*/  LOP3.LUT R7, R7, 0xfffffffc, RZ, 0xc0, !PT ;  /* 0xfffffffc07077812 */ /* 0x000fc400078ec0ff */
[----:B-----5:R-:W-:Y:S02]  /*0360*/  ISETP.NE.OR P0, PT, R0, RZ, !P0 ;  /* 0x000000ff0000720c */ /* 0x020fe40004705670 */
[----:B-1----:R-:W-:-:S04]  /*0370*/  ISETP.NE.AND P3, PT, R2, 0x1, PT ;  /* 0x000000010200780c */ /* 0x002fc80003f65270 */
[----:B------:R-:W-:Y:S01]  /*0380*/  P2R R0, PR, RZ, 0x8 ;  /* 0x00000008ff007803 */ /* 0x000fe20000000000 */
[----:B------:R-:W-:Y:S01]  /*0390*/  IMAD.IADD R0, R4, 0x1, -R7 ;  /* 0x0000000104007824 */ /* 0x000fe200078e0a07 */
[----:B------:R-:W-:Y:S01]  /*03a0*/  LOP3.LUT R4, R3, 0x7f, RZ, 0xc0, !PT ;  /* 0x0000007f03047812 */ /* 0x000fe200078ec0ff */
[----:B------:R-:W-:-:S03]  /*03b0*/  IMAD.MOV.U32 R7, RZ, RZ, RZ ;  /* 0x000000ffff077224 */ /* 0x000fc600078e00ff */
[----:B------:R-:W-:Y:S01]  /*03c0*/  ISETP.NE.AND P1, PT, R0, 0x3, PT ;  /* 0x000000030000780c */ /* 0x000fe20003f25270 */
[----:B------:R-:W-:Y:S01]  /*03d0*/  VOTEU.ALL UP0, P0 ;  /* 0x00000000003f7886 */ /* 0x000fe20000000000 */
[----:B------:R-:W-:Y:S01]  /*03e0*/  VOTEU.ALL UP1, P0 ;  /* 0x00000000003f7886 */ /* 0x000fe20000020000 */
[----:B------:R-:W0:Y:S01]  /*03f0*/  @P3 LDC R17, c[0x0][0x10] ;  /* 0x00000400ff113b82 */ /* 0x000e220000000800 */
[----:B--2---:R-:W-:Y:S02]  /*0400*/  @P3 IMAD.MOV.U32 R8, RZ, RZ, R5 ;  /* 0x000000ffff083224 */ /* 0x004fe400078e0005 */
[----:B------:R-:W-:Y:S01]  /*0410*/  @!UP0 UMOV UR6, 0x400 ;  /* 0x0000040000068882 */ /* 0x000fe20000000000 */
[----:B------:R-:W-:-:S04]  /*0420*/  @!UP0 UIADD3 UR4, -UR4, 0x100000, URZ ;  /* 0x0010000004048890 */ /* 0x000fc8000fffe13f */
[----:B------:R-:W-:Y:S02]  /*0430*/  @!UP0 USHF.L.U32 UR5, UR4, 0xb, URZ ;  /* 0x0000000b04058899 */ /* 0x000fe4000800063f */
[----:B------:R-:W-:Y:S01]  /*0440*/  @!UP0 USHF.L.U32 UR4, UR4, 0x1, URZ ;  /* 0x0000000104048899 */ /* 0x000fe2000800063f */
[----:B------:R-:W-:Y:S01]  /*0450*/  @P3 IMAD.MOV.U32 R9, RZ, RZ, RZ ;  /* 0x000000ffff093224 */ /* 0x000fe200078e00ff */
[----:B------:R-:W1:Y:S08]  /*0460*/  @!UP0 S2UR UR7, SR_CgaCtaId ;  /* 0x00000000000789c3 */ /* 0x000e700000008800 */
[----:B------:R-:W2:Y:S01]  /*0470*/  @!P3 LDC R11, c[0x0][0xc] ;  /* 0x00000300ff0bbb82 */ /* 0x000ea20000000800 */
[----:B0-----:R-:W-:Y:S01]  /*0480*/  @P3 IMAD.WIDE.U32 R16, R6, R17, R8 ;  /* 0x0000001106103225 */ /* 0x001fe200078e0008 */
[----:B-1----:R-:W-:Y:S01]  /*0490*/  @!UP0 ULEA UR8, UR7, UR6, 0x18 ;  /* 0x0000000607088291 */ /* 0x002fe2000f8ec03f */
[----:B------:R-:W-:-:S02]  /*04a0*/  VOTEU.ALL UP0, P0 ;  /* 0x00000000003f7886 */ /* 0x000fc40000000000 */
[----:B------:R-:W-:Y:S01]  /*04b0*/  ULDC UR6, c[0x0][0xc] ;  /* 0x0000030000067ab9 */ /* 0x000fe20000000800 */
[----:B------:R-:W-:Y:S01]  /*04c0*/  ISETP.EQ.OR P0, PT, R0, RZ, !P1 ;  /* 0x000000ff0000720c */ /* 0x000fe20004f02670 */
[----:B------:R-:W-:-:S03]  /*04d0*/  ULDC UR7, c[0x0][0x10] ;  /* 0x0000040000077ab9 */ /* 0x000fc60000000800 */
[C---:B------:R-:W-:Y:S01]  /*04e0*/  ISETP.EQ.AND P0, PT, R10.reuse, RZ, P0 ;  /* 0x000000ff0a00720c */ /* 0x040fe20000702270 */
[----:B------:R-:W-:Y:S02]  /*04f0*/  VIADD R10, R10, 0xffffffff ;  /* 0xffffffff0a0a7836 */ /* 0x000fe40000000000 */
[----:B--2---:R-:W-:Y:S01]  /*0500*/  @!P3 IMAD.WIDE.U32 R8, R11, R5, R6 ;  /* 0x000000050b08b225 */ /* 0x004fe200078e0006 */
[----:B------:R-:W0:Y:S02]  /*0510*/  FENCE.VIEW.ASYNC.S ;  /* 0x00000000000073c6 */ /* 0x000e240000000000 */
[----:B0-----:R-:W3:Y:S01]  /*0520*/  @!UP0 SYNCS.EXCH.64 URZ, [UR8+0x40], UR4 ;  /* 0x00004004083f85b2 */ /* 0x001ee20008000100 */
[----:B------:R-:W-:Y:S01]  /*0530*/  SEL R18, RZ, 0x1, !P0 ;  /* 0x00000001ff127807 */ /* 0x000fe20004000000 */
[----:B------:R-:W-:Y:S01]  /*0540*/  @P3 IMAD.MOV.U32 R11, RZ, RZ, RZ ;  /* 0x000000ffff0b3224 */ /* 0x000fe200078e00ff */
[----:B------:R-:W-:Y:S01]  /*0550*/  ISETP.GE.U32.AND P1, PT, R10, 0x2, PT ;  /* 0x000000020a00780c */ /* 0x000fe20003f26070 */
[----:B------:R-:W-:-:S02]  /*0560*/  @!P3 IMAD.MOV.U32 R16, RZ, RZ, R8 ;  /* 0x000000ffff10b224 */ /* 0x000fc400078e0008 */
[----:B------:R-:W-:Y:S01]  /*0570*/  @P3 IMAD.IADD R17, R17, 0x1, R11 ;  /* 0x0000000111113824 */ /* 0x000fe200078e020b */
[----:B------:R-:W-:Y:S01]  /*0580*/  SEL R18, R18, 0x2, P1 ;  /* 0x0000000212127807 */ /* 0x000fe20000800000 */
[----:B------:R-:W-:Y:S01]  /*0590*/  @!P3 IMAD.MOV.U32 R17, RZ, RZ, R9 ;  /* 0x000000ffff11b224 */ /* 0x000fe200078e0009 */
[----:B------:R0:W3:Y:S01]  /*05a0*/  @!UP1 SYNCS.EXCH.64 URZ, [UR8+0x48], UR4 ;  /* 0x00004804083f95b2 */ /* 0x0000e20008000100 */
[----:B------:R-:W-:Y:S01]  /*05b0*/  NOP ;  /* 0x0000000000007918 */ /* 0x000fe20000000000 */
[----:B0-----:R-:W-:-:S03]  /*05c0*/  UIMAD.WIDE.U32 UR4, UR6, UR7, URZ ;  /* 0x00000007060472a5 */ /* 0x001fc6000f8e003f */
[----:B------:R-:W-:Y:S02]  /*05d0*/  ULDC UR6, c[0x0][0x14] ;  /* 0x0000050000067ab9 */ /* 0x000fe40000000800 */
[----:B------:R-:W-:Y:S02]  /*05e0*/  UIMAD.WIDE.U32 UR36, UR4, UR6, URZ ;  /* 0x00000006042472a5 */ /* 0x000fe4000f8e003f */
[----:B------:R-:W-:-:S04]  /*05f0*/  UIMAD UR42, UR5, UR6, URZ ;  /* 0x00000006052a72a4 */ /* 0x000fc8000f8e023f */
[----:B------:R-:W-:Y:S01]  /*0600*/  UIADD3 UR42, UR37, UR42, URZ ;  /* 0x0000002a252a7290 */ /* 0x000fe2000fffe03f */
[----:B---34-:R-:W-:Y:S06]  /*0610*/  BAR.SYNC.DEFER_BLOCKING 0x0 ;  /* 0x0000000000007b1d */ /* 0x018fec0000010000 */
[----:B------:R-:W-:Y:S05]  /*0620*/  @!P2 BRA `(.L_x_3) ;  /* 0x000000500030a947 */ /* 0x000fea0003800000 */
[----:B------:R-:W-:-:S13]  /*0630*/  ISETP.GT.U32.AND P0, PT, R10, 0x1, PT ;  /* 0x000000010a00780c */ /* 0x000fda0003f04070 */
[----:B------:R-:W-:Y:S05]  /*0640*/  @P0 EXIT ;  /* 0x000000000000094d */ /* 0x000fea0003800000 */
[----:B------:R-:W-:Y:S01]  /*0650*/  ULDC.64 UR4, c[0x0][0x650] ;  /* 0x0001940000047ab9 */ /* 0x000fe20000000a00 */
[----:B------:R-:W-:Y:S01]  /*0660*/  PRMT R0, RZ, 0x7610, R0 ;  /* 0x00007610ff007816 */ /* 0x000fe20000000000 */
[----:B------:R-:W-:Y:S01]  /*0670*/  IMAD.MOV.U32 R99, RZ, RZ, -0x1 ;  /* 0xffffffffff637424 */ /* 0x000fe200078e00ff */
[----:B------:R-:W-:Y:S01]  /*0680*/  ISETP.GE.U32.AND P0, PT, R16, UR4, PT ;  /* 0x0000000410007c0c */ /* 0x000fe2000bf06070 */
[----:B------:R-:W-:Y:S02]  /*0690*/  IMAD.MOV.U32 R98, RZ, RZ, -0x1 ;  /* 0xffffffffff627424 */ /* 0x000fe400078e00ff */
[----:B------:R-:W-:Y:S01]  /*06a0*/  IMAD.MOV.U32 R97, RZ, RZ, -0x1 ;  /* 0xffffffffff617424 */ /* 0x000fe200078e00ff */
[----:B------:R-:W-:-:S13]  /*06b0*/  ISETP.GE.U32.AND.EX P0, PT, R17, UR5, PT, P0 ;  /* 0x0000000511007c0c */ /* 0x000fda000bf06100 */
[----:B------:R-:W-:Y:S05]  /*06c0*/  @P0 BRA `(.L_x_4) ;  /* 0x0000000400540947 */ /* 0x000fea0003800000 */
[----:B------:R-:W0:Y:S01]  /*06d0*/  LDC.64 R20, c[0x0][0x628] ;  /* 0x00018a00ff147b82 */ /* 0x000e220000000a00 */
[----:B------:R-:W-:Y:S02]  /*06e0*/  IMAD.MOV.U32 R8, RZ, RZ, R16 ;  /* 0x000000ffff087224 */ /* 0x000fe400078e0010 */
[----:B------:R-:W-:-:S05]  /*06f0*/  IMAD.MOV.U32 R9, RZ, RZ, R17 ;  /* 0x000000ffff097224 */ /* 0x000fca00078e0011 */
[----:B------:R-:W1:Y:S08]  /*0700*/  LDC R0, c[0x0][0x630] ;  /* 0x00018c00ff007b82 */ /* 0x000e700000000800 */
[----:B------:R-:W2:Y:S01]  /*0710*/  LDC.64 R22, c[0x0][0x620] ;  /* 0x00018800ff167b82 */ /* 0x000ea20000000a00 */
[----:B0-----:R-:W-:-:S04]  /*0720*/  ISETP.NE.U32.AND P0, PT, R20, RZ, PT ;  /* 0x000000ff1400720c */ /* 0x001fc80003f05070 */
[----:B------:R-:W-:-:S13]  /*0730*/  ISETP.NE.AND.EX P0, PT, R21, RZ, PT, P0 ;  /* 0x000000ff1500720c */ /* 0x000fda0003f05300 */
[----:B-12---:R-:W-:Y:S05]  /*0740*/  @!P0 BRA `(.L_x_5) ;  /* 0x0000000000288947 */ /* 0x006fea0003800000 */
[----:B------:R-:W0:Y:S02]  /*0750*/  LDC R13, c[0x0][0x634] ;  /* 0x00018d00ff0d7b82 */ /* 0x000e240000000800 */
[----:B0-----:R-:W-:-:S05]  /*0760*/  IADD3 R13, P0, R16, R13, RZ ;  /* 0x0000000d100d7210 */ /* 0x001fca0007f1e0ff */
[----:B------:R-:W-:-:S04]  /*0770*/  IMAD.X R15, RZ, RZ, R17, P0 ;  /* 0x000000ffff0f7224 */ /* 0x000fc800000e0611 */
[----:B------:R-:W-:-:S04]  /*0780*/  IMAD.WIDE.U32 R8, R15, R20, RZ ;  /* 0x000000140f087225 */ /* 0x000fc800078e00ff */
[----:B------:R-:W-:-:S04]  /*0790*/  IMAD.WIDE.U32 R10, P0, R13, R21, R8 ;  /* 0x000000150d0a7225 */ /* 0x000fc80007800008 */
[----:B------:R-:W-:-:S04]  /*07a0*/  IMAD.WIDE.U32 R8, R13, R20, RZ ;  /* 0x000000140d087225 */ /* 0x000fc800078e00ff */
[----:B------:R-:W-:Y:S01]  /*07b0*/  IMAD.X R13, RZ, RZ, RZ, P0 ;  /* 0x000000ffff0d7224 */ /* 0x000fe200000e06ff */
[----:B------:R-:W-:Y:S01]  /*07c0*/  IADD3 RZ, P0, R9, R10, RZ ;  /* 0x0000000a09ff7210 */ /* 0x000fe20007f1e0ff */
[----:B------:R-:W-:-:S04]  /*07d0*/  IMAD.MOV.U32 R12, RZ, RZ, R11 ;  /* 0x000000ffff0c7224 */ /* 0x000fc800078e000b */
[----:B------:R-:W-:-:S08]  /*07e0*/  IMAD.WIDE.U32.X R8, R15, R21, R12, P0 ;  /* 0x000000150f087225 */ /* 0x000fd000000e040c */
.L_x_5:
[-CC-:B------:R-:W-:Y:S01]  /*07f0*/  SHF.R.U64 R97, R8, R0.reuse, R9.reuse ;  /* 0x0000000008617219 */ /* 0x180fe20000001209 */
[----:B------:R-:W0:Y:S01]  /*0800*/  LDC R12, c[0x0][0x618] ;  /* 0x00018600ff0c7b82 */ /* 0x000e220000000800 */
[----:B------:R-:W-:Y:S01]  /*0810*/  SHF.R.U32.HI R7, RZ, R0, R9 ;  /* 0x00000000ff077219 */ /* 0x000fe20000011609 */
[----:B------:R-:W-:Y:S01]  /*0820*/  ULDC UR4, c[0x0][0x150] ;  /* 0x0000540000047ab9 */ /* 0x000fe20000000800 */
[----:B------:R-:W-:Y:S02]  /*0830*/  IADD3 R11, P0, RZ, -R97, RZ ;  /* 0x80000061ff0b7210 */ /* 0x000fe40007f1e0ff */
[----:B------:R-:W-:-:S03]  /*0840*/  I2FP.F32.U32 R0, R6 ;  /* 0x0000000600007245 */ /* 0x000fc60000201000 */
[----:B------:R-:W1:Y:S01]  /*0850*/  LDC.64 R30, c[0x0][0x640] ;  /* 0x00019000ff1e7b82 */ /* 0x000e620000000a00 */
[----:B------:R-:W-:Y:S02]  /*0860*/  IMAD.X R13, RZ, RZ, ~R7, P0 ;  /* 0x000000ffff0d7224 */ /* 0x000fe400000e0e07 */
[----:B------:R-:W-:Y:S01]  /*0870*/  FMUL R0, R0, UR4 ;  /* 0x0000000400007c20 */ /* 0x000fe20008400000 */
[----:B------:R-:W-:Y:S01]  /*0880*/  IMAD.WIDE.U32 R8, R11, R22, R16 ;  /* 0x000000160b087225 */ /* 0x000fe200078e0010 */
[----:B------:R-:W-:-:S03]  /*0890*/  ULDC UR4, c[0x0][0x154] ;  /* 0x0000550000047ab9 */ /* 0x000fc60000000800 */
[----:B------:R-:W-:Y:S01]  /*08a0*/  IMAD R10, R13, R22, RZ ;  /* 0x000000160d0a7224 */ /* 0x000fe200078e02ff */
[----:B------:R-:W2:Y:S01]  /*08b0*/  LDC R7, c[0x0][0x144] ;  /* 0x00005100ff077b82 */ /* 0x000ea20000000800 */
[----:B------:R-:W3:Y:S02]  /*08c0*/  F2I.U32.TRUNC.NTZ R0, R0 ;  /* 0x0000000000007305 */ /* 0x000ee4000020f000 */
[----:B------:R-:W-:-:S04]  /*08d0*/  IMAD R11, R11, R23, R10 ;  /* 0x000000170b0b7224 */ /* 0x000fc800078e020a */
[----:B------:R-:W-:Y:S01]  /*08e0*/  IMAD.IADD R9, R9, 0x1, R11 ;  /* 0x0000000109097824 */ /* 0x000fe200078e020b */
[----:B------:R-:W4:Y:S01]  /*08f0*/  LDC R24, c[0x0][0x608] ;  /* 0x00018200ff187b82 */ /* 0x000f220000000800 */
[----:B------:R-:W-:-:S03]  /*0900*/  IMAD.MOV.U32 R11, RZ, RZ, -0x1 ;  /* 0xffffffffff0b7424 */ /* 0x000fc600078e00ff */
[-CC-:B0-----:R-:W-:Y:S02]  /*0910*/  SHF.R.U64 R22, R8, R12.reuse, R9.reuse ;  /* 0x0000000c08167219 */ /* 0x181fe40000001209 */
[----:B------:R-:W-:Y:S02]  /*0920*/  I2FP.F32.U32 R8, R5 ;  /* 0x0000000500087245 */ /* 0x000fe40000201000 */
[----:B------:R-:W0:Y:S01]  /*0930*/  LDC R28, c[0x0][0x658] ;  /* 0x00019600ff1c7b82 */ /* 0x000e220000000800 */
[----:B-1----:R-:W-:Y:S01]  /*0940*/  ISETP.NE.U32.AND P0, PT, R30, RZ, PT ;  /* 0x000000ff1e00720c */ /* 0x002fe20003f05070 */
[----:B---3--:R-:W-:Y:S02]  /*0950*/  IMAD.MOV R10, RZ, RZ, -R0 ;  /* 0x000000ffff0a7224 */ /* 0x008fe400078e0a00 */
[----:B------:R-:W-:Y:S01]  /*0960*/  FMUL R8, R8, UR4 ;  /* 0x0000000408087c20 */ /* 0x000fe20008400000 */
[----:B------:R-:W-:Y:S02]  /*0970*/  SHF.R.U32.HI R9, RZ, R12, R9 ;  /* 0x0000000cff097219 */ /* 0x000fe40000011609 */
[----:B------:R-:W-:Y:S01]  /*0980*/  ISETP.NE.AND.EX P0, PT, R31, RZ, PT, P0 ;  /* 0x000000ff1f00720c */ /* 0x000fe20003f05300 */
[----:B------:R1:W3:Y:S01]  /*0990*/  F2I.U32.TRUNC.NTZ R15, R8 ;  /* 0x00000008000f7305 */ /* 0x0002e2000020f000 */
[----:B------:R-:W1:Y:S01]  /*09a0*/  LDC R20, c[0x0][0x148] ;  /* 0x00005200ff147b82 */ /* 0x000e620000000800 */
[----:B--2---:R-:W-:-:S07]  /*09b0*/  IMAD R0, R7, R10, R6 ;  /* 0x0000000a07007224 */ /* 0x004fce00078e0206 */
[----:B------:R-:W2:Y:S01]  /*09c0*/  LDC R26, c[0x0][0x600] ;  /* 0x00018000ff1a7b82 */ /* 0x000ea20000000800 */
[-CC-:B----4-:R-:W-:Y:S02]  /*09d0*/  SHF.R.U64 R32, R22, R24.reuse, R9.reuse ;  /* 0x0000001816207219 */ /* 0x190fe40000001209 */
[----:B------:R-:W-:Y:S01]  /*09e0*/  SHF.R.U32.HI R7, RZ, R24, R9 ;  /* 0x00000018ff077219 */ /* 0x000fe20000011609 */
[----:B------:R-:W-:-:S04]  /*09f0*/  IMAD.MOV.U32 R9, RZ, RZ, 0x1 ;  /* 0x00000001ff097424 */ /* 0x000fc800078e00ff */
[----:B------:R-:W4:Y:S01]  /*0a00*/  LDC R21, c[0x0][0x648] ;  /* 0x00019200ff157b82 */ /* 0x000f220000000800 */
[-C--:B0-----:R-:W-:Y:S02]  /*0a10*/  SHF.L.U32 R6, R11, R28.reuse, RZ ;  /* 0x0000001c0b067219 */ /* 0x081fe400000006ff */
[--C-:B------:R-:W-:Y:S02]  /*0a20*/  SHF.R.U64 R24, R32, R28, R7.reuse ;  /* 0x0000001c20187219 */ /* 0x100fe40000001207 */
[----:B------:R-:W-:Y:S02]  /*0a30*/  LOP3.LUT R13, RZ, R6, RZ, 0x33, !PT ;  /* 0x00000006ff0d7212 */ /* 0x000fe400078e33ff */
[-C--:B------:R-:W-:Y:S01]  /*0a40*/  SHF.R.U32.HI R7, RZ, R28.reuse, R7 ;  /* 0x0000001cff077219 */ /* 0x080fe20000011607 */
[----:B------:R-:W0:Y:S01]  /*0a50*/  LDC R23, c[0x0][0x638] ;  /* 0x00018e00ff177b82 */ /* 0x000e220000000800 */
[----:B------:R-:W-:Y:S01]  /*0a60*/  SHF.L.U32 R12, R9, R28, RZ ;  /* 0x0000001c090c7219 */ /* 0x000fe200000006ff */
[----:B------:R-:W-:-:S06]  /*0a70*/  IMAD.MOV.U32 R6, RZ, RZ, R24 ;  /* 0x000000ffff067224 */ /* 0x000fcc00078e0018 */
[----:B------:R-:W0:Y:S01]  /*0a80*/  LDC R99, c[0x0][0x610] ;  /* 0x00018400ff637b82 */ /* 0x000e220000000800 */
[----:B-1-3--:R-:W-:Y:S05]  /*0a90*/  @!P0 BRA `(.L_x_6) ;  /* 0x0000000000288947 */ /* 0x00afea0003800000 */
[----:B------:R-:W1:Y:S02]  /*0aa0*/  LDC R11, c[0x0][0x64c] ;  /* 0x00019300ff0b7b82 */ /* 0x000e640000000800 */
[----:B-1----:R-:W-:-:S05]  /*0ab0*/  IADD3 R11, P0, R24, R11, RZ ;  /* 0x0000000b180b7210 */ /* 0x002fca0007f1e0ff */
        /* <DEDUP_REMOVED lines=8> */
.L_x_6:
[----:B----4-:R-:W-:Y:S01]  /*0b40*/  SHF.R.U64 R6, R6, R21, R7 ;  /* 0x0000001506067219 */ /* 0x010fe20000001207 */
[----:B--2---:R-:W-:Y:S01]  /*0b50*/  VIADD R7, R26, 0xffffffff ;  /* 0xffffffff1a077836 */ /* 0x004fe20000000000 */
[----:B------:R-:W-:Y:S01]  /*0b60*/  LOP3.LUT R13, R32, R13, RZ, 0xc0, !PT ;  /* 0x0000000d200d7212 */ /* 0x000fe200078ec0ff */
[----:B------:R-:W-:Y:S02]  /*0b70*/  IMAD.MOV R15, RZ, RZ, -R15 ;  /* 0x000000ffff0f7224 */ /* 0x000fe400078e0a0f */
[----:B------:R-:W-:Y:S02]  /*0b80*/  IMAD.MOV R8, RZ, RZ, -R6 ;  /* 0x000000ffff087224 */ /* 0x000fe400078e0a06 */
[----:B------:R-:W-:Y:S01]  /*0b90*/  IMAD R13, R12, R6, R13 ;  /* 0x000000060c0d7224 */ /* 0x000fe200078e020d */
[----:B------:R-:W-:Y:S01]  /*0ba0*/  LOP3.LUT R6, R22, R7, RZ, 0xc0, !PT ;  /* 0x0000000716067212 */ /* 0x000fe200078ec0ff */
[----:B------:R-:W-:Y:S02]  /*0bb0*/  @P3 IMAD R0, R20, R15, R5 ;  /* 0x0000000f14003224 */ /* 0x000fe400078e0205 */
[----:B0-----:R-:W-:-:S02]  /*0bc0*/  IMAD R5, R8, R23, R24 ;  /* 0x0000001708057224 */ /* 0x001fc400078e0218 */
[----:B------:R-:W-:Y:S02]  /*0bd0*/  IMAD R99, R13, R99, R0 ;  /* 0x000000630d637224 */ /* 0x000fe400078e0200 */
[----:B------:R-:W-:Y:S02]  /*0be0*/  IMAD R6, R5, R26, R6 ;  /* 0x0000001a05067224 */ /* 0x000fe400078e0206 */
[----:B------:R-:W-:-:S03]  /*0bf0*/  IMAD.MOV.U32 R0, RZ, RZ, 0x1 ;  /* 0x00000001ff007424 */ /* 0x000fc600078e00ff */
[----:B------:R-:W-:Y:S02]  /*0c00*/  SEL R98, R6, R99, !P3 ;  /* 0x0000006306627207 */ /* 0x000fe40005800000 */
[----:B------:R-:W-:-:S07]  /*0c10*/  SEL R99, R99, R6, !P3 ;  /* 0x0000000663637207 */ /* 0x000fce0005800000 */
.L_x_4:
[----:B------:R-:W-:-:S08]  /*0c20*/  NOP ;  /* 0x0000000000007918 */ /* 0x000fd00000000000 */
[----:B------:R-:W0:Y:S02]  /*0c30*/  USETMAXREG.TRY_ALLOC.CTAPOOL UP0, 0xe8 ;  /* 0x000000e8000079c8 */ /* 0x000e240008000600 */
[----:B0-----:R-:W-:-:S13]  /*0c40*/  PLOP3.LUT P0, PT, PT, PT, UP0, 0x80, 0x0 ;  /* 0x000000000000781c */ /* 0x001fda0003f0f008 */
[----:B------:R-:W-:Y:S05]  /*0c50*/  @!P0 BRA `(.L_x_4) ;  /* 0xfffffffc00f08947 */ /* 0x000fea000383ffff */
[----:B------:R-:W-:Y:S01]  /*0c60*/  ULDC.64 UR4, c[0x0][0x598] ;  /* 0x0001660000047ab9 */ /* 0x000fe20000000a00 */
[----:B------:R-:W-:Y:S01]  /*0c70*/  ULDC.64 UR38, c[0x0][0x208] ;  /* 0x0000820000267ab9 */ /* 0x000fe20000000a00 */
[----:B------:R-:W-:-:S04]  /*0c80*/  ISETP.NE.U32.AND P0, PT, RZ, UR4, PT ;  /* 0x00000004ff007c0c */ /* 0x000fc8000bf05070 */
[----:B------:R-:W-:-:S13]  /*0c90*/  ISETP.NE.AND.EX P0, PT, RZ, UR5, PT, P0 ;  /* 0x00000005ff007c0c */ /* 0x000fda000bf05300 */
[----:B------:R-:W-:Y:S05]  /*0ca0*/  @!P0 BRA `(.L_x_7) ;  /* 0x00000000001c8947 */ /* 0x000fea0003800000 */
[----:B------:R-:W0:Y:S02]  /*0cb0*/  LDC.64 R6, c[0x0][0x598] ;  /* 0x00016600ff067b82 */ /* 0x000e240000000a00 */
[----:B0-----:R-:W2:Y:S02]  /*0cc0*/  LDG.E.64 R6, desc[UR38][R6.64] ;  /* 0x0000002606067981 */ /* 0x001ea4000c1e1b00 */
[----:B--2---:R-:W-:-:S04]  /*0cd0*/  ISETP.NE.U32.AND P0, PT, R6, RZ, PT ;  /* 0x000000ff0600720c */ /* 0x004fc80003f05070 */
[----:B------:R-:W-:-:S13]  /*0ce0*/  ISETP.NE.AND.EX P0, PT, R7, RZ, PT, P0 ;  /* 0x000000ff0700720c */ /* 0x000fda0003f05300 */
[----:B------:R-:W-:Y:S05]  /*0cf0*/  @!P0 BRA `(.L_x_7) ;  /* 0x0000000000088947 */ /* 0x000fea0003800000 */
[----:B------:R0:W5:Y:S01]  /*0d00*/  LD.E R19, desc[UR38][R6.64] ;  /* 0x0000002606137980 */ /* 0x000162000c101900 */
[----:B------:R-:W-:Y:S05]  /*0d10*/  BRA `(.L_x_8) ;  /* 0x0000000000247947 */ /* 0x000fea0003800000 */
.L_x_7:
[----:B------:R-:W-:Y:S02]  /*0d20*/  ULDC.64 UR4, c[0x0][0x588] ;  /* 0x0001620000047ab9 */ /* 0x000fe40000000a00 */
[----:B------:R-:W-:-:S04]  /*0d30*/  ISETP.NE.U32.AND P0, PT, RZ, UR4, PT ;  /* 0x00000004ff007c0c */ /* 0x000fc8000bf05070 */
[----:B------:R-:W-:-:S13]  /*0d40*/  ISETP.NE.AND.EX P0, PT, RZ, UR5, PT, P0 ;  /* 0x00000005ff007c0c */ /* 0x000fda000bf05300 */
[----:B------:R-:W-:Y:S05]  /*0d50*/  @!P0 BRA `(.L_x_9) ;  /* 0x00000000000c8947 */ /* 0x000fea0003800000 */
[----:B------:R-:W0:Y:S02]  /*0d60*/  LDC.64 R6, c[0x0][0x588] ;  /* 0x00016200ff067b82 */ /* 0x000e240000000a00 */
[----:B0-----:R1:W5:Y:S01]  /*0d70*/  LDG.E R19, desc[UR38][R6.64] ;  /* 0x0000002606137981 */ /* 0x001362000c1e1900 */
[----:B------:R-:W-:Y:S05]  /*0d80*/  BRA `(.L_x_8) ;  /* 0x0000000000087947 */ /* 0x000fea0003800000 */
.L_x_9:
[----:B------:R-:W-:Y:S02]  /*0d90*/  ULDC UR4, c[0x0][0x580] ;  /* 0x0001600000047ab9 */ /* 0x000fe40000000800 */
[----:B------:R-:W-:-:S07]  /*0da0*/  IMAD.U32 R19, RZ, RZ, UR4 ;  /* 0x00000004ff137e24 */ /* 0x000fce000f8e00ff */
.L_x_8:
[----:B------:R-:W-:Y:S02]  /*0db0*/  ULDC.64 UR4, c[0x0][0x5a0] ;  /* 0x0001680000047ab9 */ /* 0x000fe40000000a00 */
[----:B------:R-:W-:-:S04]  /*0dc0*/  ISETP.NE.U32.AND P0, PT, RZ, UR4, PT ;  /* 0x00000004ff007c0c */ /* 0x000fc8000bf05070 */
[----:B------:R-:W-:-:S13]  /*0dd0*/  ISETP.NE.AND.EX P0, PT, RZ, UR5, PT, P0 ;  /* 0x00000005ff007c0c */ /* 0x000fda000bf05300 */
[----:B------:R-:W-:Y:S05]  /*0de0*/  @!P0 BRA `(.L_x_10) ;  /* 0x00000000001c8947 */ /* 0x000fea0003800000 */
[----:B01----:R-:W0:Y:S02]  /*0df0*/  LDC.64 R6, c[0x0][0x5a0] ;  /* 0x00016800ff067b82 */ /* 0x003e240000000a00 */
[----:B0-----:R-:W2:Y:S02]  /*0e00*/  LDG.E.64 R6, desc[UR38][R6.64] ;  /* 0x0000002606067981 */ /* 0x001ea4000c1e1b00 */
[----:B--2---:R-:W-:-:S04]  /*0e10*/  ISETP.NE.U32.AND P0, PT, R6, RZ, PT ;  /* 0x000000ff0600720c */ /* 0x004fc80003f05070 */
[----:B------:R-:W-:-:S13]  /*0e20*/  ISETP.NE.AND.EX P0, PT, R7, RZ, PT, P0 ;  /* 0x000000ff0700720c */ /* 0x000fda0003f05300 */
[----:B------:R-:W-:Y:S05]  /*0e30*/  @!P0 BRA `(.L_x_10) ;  /* 0x0000000000088947 */ /* 0x000fea0003800000 */
[----:B------:R0:W5:Y:S01]  /*0e40*/  LD.E R88, desc[UR38][R6.64] ;  /* 0x0000002606587980 */ /* 0x000162000c101900 */
[----:B------:R-:W-:Y:S05]  /*0e50*/  BRA `(.L_x_11) ;  /* 0x0000000000247947 */ /* 0x000fea0003800000 */
.L_x_10:
[----:B------:R-:W-:Y:S02]  /*0e60*/  ULDC.64 UR4, c[0x0][0x590] ;  /* 0x0001640000047ab9 */ /* 0x000fe40000000a00 */
[----:B------:R-:W-:-:S04]  /*0e70*/  ISETP.NE.U32.AND P0, PT, RZ, UR4, PT ;  /* 0x00000004ff007c0c */ /* 0x000fc8000bf05070 */
[----:B------:R-:W-:-:S13]  /*0e80*/  ISETP.NE.AND.EX P0, PT, RZ, UR5, PT, P0 ;  /* 0x00000005ff007c0c */ /* 0x000fda000bf05300 */
[----:B------:R-:W-:Y:S05]  /*0e90*/  @!P0 BRA `(.L_x_12) ;  /* 0x00000000000c8947 */ /* 0x000fea0003800000 */
[----:B------:R-:W2:Y:S02]  /*0ea0*/  LDC.64 R88, c[0x0][0x590] ;  /* 0x00016400ff587b82 */ /* 0x000ea40000000a00 */
[----:B--2---:R2:W5:Y:S01]  /*0eb0*/  LDG.E R88, desc[UR38][R88.64] ;  /* 0x0000002658587981 */ /* 0x004562000c1e1900 */
[----:B------:R-:W-:Y:S05]  /*0ec0*/  BRA `(.L_x_11) ;  /* 0x0000000000087947 */ /* 0x000fea0003800000 */
.L_x_12:
[----:B------:R-:W-:Y:S02]  /*0ed0*/  ULDC UR4, c[0x0][0x584] ;  /* 0x0001610000047ab9 */ /* 0x000fe40000000800 */
[----:B------:R-:W-:-:S07]  /*0ee0*/  IMAD.U32 R88, RZ, RZ, UR4 ;  /* 0x00000004ff587e24 */ /* 0x000fce000f8e00ff */
.L_x_11:
[----:B------:R-:W-:-:S13]  /*0ef0*/  LOP3.LUT P0, RZ, R0, 0xff, RZ, 0xc0, !PT ;  /* 0x000000ff00ff7812 */ /* 0x000fda000780c0ff */
[----:B------:R-:W-:Y:S05]  /*0f00*/  @!P0 EXIT ;  /* 0x000000000000894d */ /* 0x000fea0003800000 */
[----:B------:R-:W3:Y:S01]  /*0f10*/  LDC R90, c[0x0][0x658] ;  /* 0x00019600ff5a7b82 */ /* 0x000ee20000000800 */
[----:B------:R-:W-:Y:S01]  /*0f20*/  ULDC.64 UR6, c[0x0][0x288] ;  /* 0x0000a20000067ab9 */ /* 0x000fe20000000a00 */
[----:B------:R-:W-:Y:S01]  /*0f30*/  LOP3.LUT R14, R14, 0x1, RZ, 0xc0, !PT ;  /* 0x000000010e0e7812 */ /* 0x000fe200078ec0ff */
[----:B------:R-:W-:Y:S01]  /*0f40*/  UIADD3 UR4, UR7, 0x7f, URZ ;  /* 0x0000007f07047890 */ /* 0x000fe2000fffe03f */
[----:B------:R-:W-:Y:S01]  /*0f50*/  SHF.R.U32.HI R0, RZ, 0x2, R3 ;  /* 0x00000002ff007819 */ /* 0x000fe20000011603 */
[----:B01----:R-:W-:Y:S01]  /*0f60*/  IMAD.MOV.U32 R7, RZ, RZ, -0x1 ;  /* 0xffffffffff077424 */ /* 0x003fe200078e00ff */
[----:B------:R-:W-:Y:S01]  /*0f70*/  SHF.R.U32.HI R4, RZ, 0x1, R4 ;  /* 0x00000001ff047819 */ /* 0x000fe20000011604 */
[----:B------:R-:W-:Y:S01]  /*0f80*/  USHF.R.S32.HI UR5, URZ, 0x1f, UR4 ;  /* 0x0000001f3f057899 */ /* 0x000fe20008011404 */
[----:B------:R-:W0:Y:S01]  /*0f90*/  LDC R93, c[0x0][0x600] ;  /* 0x00018000ff5d7b82 */ /* 0x000e220000000800 */
[----:B------:R-:W-:Y:S01]  /*0fa0*/  IMAD.SHL.U32 R5, R14, 0x40, RZ ;  /* 0x000000400e057824 */ /* 0x000fe200078e00ff */
[----:B------:R-:W-:Y:S01]  /*0fb0*/  LOP3.LUT R0, R0, 0x7, RZ, 0xc0, !PT ;  /* 0x0000000700007812 */ /* 0x000fe200078ec0ff */
[----:B------:R-:W-:Y:S01]  /*0fc0*/  ULEA.HI UR5, UR5, UR4, URZ, 0x7 ;  /* 0x0000000405057291 */ /* 0x000fe2000f8f383f */
[----:B------:R-:W-:Y:S01]  /*0fd0*/  LOP3.LUT R23, R4, 0x30, RZ, 0xc0, !PT ;  /* 0x0000003004177812 */ /* 0x000fe200078ec0ff */
[----:B------:R-:W-:Y:S01]  /*0fe0*/  IMAD.MOV.U32 R9, RZ, RZ, 0x1 ;  /* 0x00000001ff097424 */ /* 0x000fe200078e00ff */
[--C-:B------:R-:W-:Y:S01]  /*0ff0*/  LOP3.LUT R22, R5, 0x40, R0.reuse, 0xe2, !PT ;  /* 0x0000004005167812 */ /* 0x100fe200078ee200 */
[----:B------:R-:W-:Y:S01]  /*1000*/  USHF.R.S32.HI UR43, URZ, 0x7, UR5 ;  /* 0x000000073f2b7899 */ /* 0x000fe20008011405 */
[-C--:B------:R-:W-:Y:S01]  /*1010*/  IADD3 R5, RZ, -R23.reuse, -R0 ;  /* 0x80000017ff057210 */ /* 0x080fe20007ffe800 */
[----:B------:R-:W-:Y:S01]  /*1020*/  IMAD.U32 R6, RZ, RZ, UR6 ;  /* 0x00000006ff067e24 */ /* 0x000fe2000f8e00ff */
[C---:B--2---:R-:W-:Y:S01]  /*1030*/  LOP3.LUT R89, R3.reuse, 0x3, RZ, 0xc0, !PT ;  /* 0x0000000303597812 */ /* 0x044fe200078ec0ff */
[----:B------:R-:W-:Y:S01]  /*1040*/  UISETP.LT.AND UP0, UPT, UR43, 0x1, UPT ;  /* 0x000000012b00788c */ /* 0x000fe2000bf01270 */
[----:B------:R-:W-:Y:S01]  /*1050*/  LOP3.LUT R92, R3, 0x80, RZ, 0xc0, !PT ;  /* 0x00000080035c7812 */ /* 0x000fe200078ec0ff */
[----:B------:R-:W-:Y:S01]  /*1060*/  IMAD R5, R14, -0x40, R5 ;  /* 0xffffffc00e057824 */ /* 0x000fe200078e0205 */
[----:B------:R-:W-:Y:S01]  /*1070*/  ULDC UR4, c[0x0][0x284] ;  /* 0x0000a10000047ab9 */ /* 0x000fe20000000800 */
[----:B------:R-:W-:Y:S01]  /*1080*/  LOP3.LUT R22, R22, R23, RZ, 0xfc, !PT ;  /* 0x0000001716167212 */ /* 0x000fe200078efcff */
[----:B------:R-:W-:Y:S01]  /*1090*/  USEL UR44, UR43, 0x1, UP0 ;  /* 0x000000012b2c7887 */ /* 0x000fe20008000000 */
[-C--:B---3--:R-:W-:Y:S01]  /*10a0*/  SHF.L.U32 R7, R7, R90.reuse, RZ ;  /* 0x0000005a07077219 */ /* 0x088fe200000006ff */
[----:B------:R-:W-:Y:S01]  /*10b0*/  IMAD R89, R89, -0x2, R6 ;  /* 0xfffffffe59597824 */ /* 0x000fe200078e0206 */
[----:B------:R-:W-:Y:S01]  /*10c0*/  SHF.L.U32 R90, R9, R90, RZ ;  /* 0x0000005a095a7219 */ /* 0x000fe200000006ff */
[----:B------:R-:W-:Y:S01]  /*10d0*/  IMAD.SHL.U32 R91, R3, 0x2, RZ ;  /* 0x00000002035b7824 */ /* 0x000fe200078e00ff */
[----:B------:R-:W-:Y:S01]  /*10e0*/  SHF.R.U32.HI R92, RZ, 0x7, R92 ;  /* 0x00000007ff5c7819 */ /* 0x000fe2000001165c */
[----:B------:R-:W-:Y:S01]  /*10f0*/  VIADD R95, R5, UR4 ;  /* 0x00000004055f7c36 */ /* 0x000fe20008000000 */
[----:B------:R-:W-:Y:S01]  /*1100*/  LOP3.LUT R94, RZ, R7, RZ, 0x33, !PT ;  /* 0x00000007ff5e7212 */ /* 0x000fe200078e33ff */
[----:B0-----:R-:W-:Y:S01]  /*1110*/  VIADD R93, R93, 0xffffffff ;  /* 0xffffffff5d5d7836 */ /* 0x001fe20000000000 */
[----:B------:R-:W-:Y:S01]  /*1120*/  UIADD3 UR44, UR43, -UR44, URZ ;  /* 0x8000002c2b2c7290 */ /* 0x000fe2000fffe03f */
[----:B------:R-:W-:Y:S01]  /*1130*/  IMAD.MOV.U32 R23, RZ, RZ, RZ ;  /* 0x000000ffff177224 */ /* 0x000fe200078e00ff */
[----:B------:R-:W-:Y:S01]  /*1140*/  UMOV UR40, URZ ;  /* 0x0000003f00287c82 */ /* 0x000fe20008000000 */
[----:B------:R-:W-:-:S09]  /*1150*/  UMOV UR41, URZ ;  /* 0x0000003f00297c82 */ /* 0x000fd20008000000 */
.L_x_162:
[----:B0-----:R-:W0:Y:S01]  /*1160*/  SHFL.IDX PT, R0, R92, RZ, 0x1f ;  /* 0x00001fff5c007589 */ /* 0x001e2200000e0000 */
[----:B-1----:R-:W1:Y:S01]  /*1170*/  S2UR UR7, SR_CgaCtaId ;  /* 0x00000000000779c3 */ /* 0x002e620000008800 */
[----:B------:R-:W-:Y:S01]  /*1180*/  UMOV UR6, 0x400 ;  /* 0x0000040000067882 */ /* 0x000fe20000000000 */
[----:B0-----:R-:W-:Y:S01]  /*1190*/  R2UR UR4, R0 ;  /* 0x00000000000472ca */ /* 0x001fe200000e0000 */
[----:B-1----:R-:W-:-:S12]  /*11a0*/  ULEA UR6, UR7, UR6, 0x18 ;  /* 0x0000000607067291 */ /* 0x002fd8000f8ec03f */
[----:B------:R-:W-:-:S04]  /*11b0*/  ULEA.HI UR5, UR4, UR4, URZ, 0x1 ;  /* 0x0000000404057291 */ /* 0x000fc8000f8f083f */
[----:B------:R-:W-:-:S04]  /*11c0*/  ULOP3.LUT UR5, UR5, 0x7fffe, URZ, 0xc0, !UPT ;  /* 0x0007fffe05057892 */ /* 0x000fc8000f8ec03f */
[----:B------:R-:W-:-:S03]  /*11d0*/  UIADD3 UR5, UR4, -UR5, URZ ;  /* 0x8000000504057290 */ /* 0x000fc6000fffe03f */
[----:B------:R-:W-:Y:S01]  /*11e0*/  ULDC UR4, c[0x0][0x28c] ;  /* 0x0000a30000047ab9 */ /* 0x000fe20000000800 */
[----:B------:R-:W-:Y:S01]  /*11f0*/  ULEA UR5, UR5, UR6, 0xd ;  /* 0x0000000605057291 */ /* 0x000fe2000f8e683f */
[----:B------:R-:W-:-:S03]  /*1200*/  ISETP.LT.AND P0, PT, RZ, UR4, PT ;  /* 0x00000004ff007c0c */ /* 0x000fc6000bf01270 */
[----:B------:R-:W-:-:S04]  /*1210*/  UIADD3 UR5, UR5, 0x100, URZ ;  /* 0x0000010005057890 */ /* 0x000fc8000fffe03f */
[----:B------:R-:W-:-:S04]  /*1220*/  USHF.R.U32.HI UR5, URZ, 0x4, UR5 ;  /* 0x000000043f057899 */ /* 0x000fc80008011605 */
[----:B------:R-:W-:-:S04]  /*1230*/  ULOP3.LUT UR5, UR5, 0x3fff, URZ, 0xc0, !UPT ;  /* 0x00003fff05057892 */ /* 0x000fc8000f8ec03f */
[----:B------:R-:W-:Y:S01]  /*1240*/  ULOP3.LUT UR45, UR5, 0x10000, URZ, 0xfc, !UPT ;  /* 0x00010000052d7892 */ /* 0x000fe2000f8efc3f */
[----:B----4-:R-:W-:Y:S11]  /*1250*/  @P0 BRA `(.L_x_13) ;  /* 0x0000000000400947 */ /* 0x010ff60003800000 */
[----:B------:R-:W-:Y:S01]  /*1260*/  MOV R0, 0x0 ;  /* 0x0000000000007802 */ /* 0x000fe20000000f00 */
[----:B------:R-:W-:Y:S01]  /*1270*/  ULDC.64 UR4, c[0x4][0x68] ;  /* 0x01001a0000047ab9 */ /* 0x000fe20000000a00 */
[----:B------:R-:W-:Y:S01]  /*1280*/  ULDC.64 UR6, c[0x4][0x8] ;  /* 0x0100020000067ab9 */ /* 0x000fe20000000a00 */
[----:B------:R-:W-:Y:S01]  /*1290*/  IMAD.U32 R4, RZ, RZ, UR4 ;  /* 0x00000004ff047e24 */ /* 0x000fe2000f8e00ff */
[----:B------:R0:W1:Y:S01]  /*12a0*/  LDC.64 R14, c[0x4][R0] ;  /* 0x01000000000e7b82 */ /* 0x0000620000000a00 */
[----:B------:R-:W-:Y:S01]  /*12b0*/  IMAD.U32 R5, RZ, RZ, UR5 ;  /* 0x00000005ff057e24 */ /* 0x000fe2000f8e00ff */
[----:B------:R-:W-:Y:S01]  /*12c0*/  ULDC.64 UR4, c[0x4][0x70] ;  /* 0x01001c0000047ab9 */ /* 0x000fe20000000a00 */
[----:B------:R-:W-:Y:S02]  /*12d0*/  IMAD.U32 R10, RZ, RZ, UR6 ;  /* 0x00000006ff0a7e24 */ /* 0x000fe4000f8e00ff */
[----:B------:R-:W-:Y:S02]  /*12e0*/  IMAD.U32 R6, RZ, RZ, UR4 ;  /* 0x00000004ff067e24 */ /* 0x000fe4000f8e00ff */
[----:B------:R-:W-:-:S02]  /*12f0*/  IMAD.U32 R7, RZ, RZ, UR5 ;  /* 0x00000005ff077e24 */ /* 0x000fc4000f8e00ff */
[----:B------:R-:W-:Y:S02]  /*1300*/  IMAD.U32 R11, RZ, RZ, UR7 ;  /* 0x00000007ff0b7e24 */ /* 0x000fe4000f8e00ff */
[----:B------:R-:W-:Y:S02]  /*1310*/  IMAD.MOV.U32 R8, RZ, RZ, 0x1e1 ;  /* 0x000001e1ff087424 */ /* 0x000fe400078e00ff */
[----:B------:R-:W-:Y:S02]  /*1320*/  IMAD.MOV.U32 R12, RZ, RZ, 0x1 ;  /* 0x00000001ff0c7424 */ /* 0x000fe400078e00ff */
[----:B0-----:R-:W-:-:S07]  /*1330*/  IMAD.MOV.U32 R13, RZ, RZ, RZ ;  /* 0x000000ffff0d7224 */ /* 0x001fce00078e00ff */
[----:B------:R-:W-:-:S07]  /*1340*/  LEPC R20, `(.L_x_13) ;  /* 0x000000001014794e */ /* 0x000fce0000000000 */
[----:B-1---5:R-:W-:Y:S05]  /*1350*/  CALL.ABS.NOINC R14 ;  /* 0x000000000e007343 */ /* 0x022fea0003c00000 */
.L_x_13:
[----:B------:R-:W-:-:S04]  /*1360*/  LOP3.LUT R0, R18, 0x1, RZ, 0xfc, !PT ;  /* 0x0000000112007812 */ /* 0x000fc800078efcff */
[----:B------:R-:W-:-:S13]  /*1370*/  ISETP.NE.AND P0, PT, R0, 0x3, PT ;  /* 0x000000030000780c */ /* 0x000fda0003f05270 */
[----:B------:R-:W-:Y:S05]  /*1380*/  @!P0 BRA `(.L_x_14) ;  /* 0x0000000000048947 */ /* 0x000fea0003800000 */
[----:B------:R-:W-:Y:S01]  /*1390*/  BPT.TRAP 0x1 ;  /* 0x000000040000795c */ /* 0x000fe20000300000 */
.L_x_14:
[----:B------:R-:W0:Y:S01]  /*13a0*/  S2UR UR5, SR_CgaCtaId ;  /* 0x00000000000579c3 */ /* 0x000e220000008800 */
[----:B------:R-:W-:Y:S01]  /*13b0*/  UMOV UR4, 0x400 ;  /* 0x0000040000047882 */ /* 0x000fe20000000000 */
[----:B------:R-:W-:Y:S02]  /*13c0*/  IMAD.U32 R0, RZ, RZ, UR40 ;  /* 0x00000028ff007e24 */ /* 0x000fe4000f8e00ff */
[----:B------:R-:W-:-:S03]  /*13d0*/  IMAD.U32 R3, RZ, RZ, UR41 ;  /* 0x00000029ff037e24 */ /* 0x000fc6000f8e00ff */
[----:B------:R-:W-:Y:S01]  /*13e0*/  SHF.L.U32 R0, R0, 0x1f, RZ ;  /* 0x0000001f00007819 */ /* 0x000fe200000006ff */
[----:B0-----:R-:W-:-:S06]  /*13f0*/  ULEA UR4, UR5, UR4, 0x18 ;  /* 0x0000000405047291 */ /* 0x001fcc000f8ec03f */
[----:B------:R-:W-:-:S04]  /*1400*/  IMAD.U32 R6, RZ, RZ, UR4 ;  /* 0x00000004ff067e24 */ /* 0x000fc8000f8e00ff */
[----:B------:R-:W-:-:S04]  /*1410*/  IMAD R3, R3, 0x8, R6 ;  /* 0x0000000803037824 */ /* 0x000fc800078e0206 */
[----:B------:R0:W1:Y:S01]  /*1420*/  SYNCS.PHASECHK.TRANS64.TRYWAIT P1, [R3+URZ], R0 ;  /* 0x00000000030075a7 */ /* 0x000062000802017f */
[----:B------:R-:W-:Y:S05]  /*1430*/  @!P0 BRA `(.L_x_15) ;  /* 0x0000000000048947 */ /* 0x000fea0003800000 */
[----:B------:R-:W-:Y:S01]  /*1440*/  BPT.TRAP 0x1 ;  /* 0x000000040000795c */ /* 0x000fe20000300000 */
.L_x_15:
[----:B------:R-:W-:-:S05]  /*1450*/  IMAD.U32 R4, RZ, RZ, UR44 ;  /* 0x0000002cff047e24 */ /* 0x000fca000f8e00ff */
[----:B------:R-:W-:Y:S01]  /*1460*/  ISETP.GE.AND P2, PT, R4, 0x1, PT ;  /* 0x000000010400780c */ /* 0x000fe20003f46270 */
[----:B-1----:R-:W-:-:S12]  /*1470*/  @P1 BRA `(.L_x_16) ;  /* 0x0000000000081947 */ /* 0x002fd80003800000 */
[----:B------:R-:W1:Y:S02]  /*1480*/  SYNCS.PHASECHK.TRANS64.TRYWAIT P1, [R3+URZ], R0 ;  /* 0x00000000030075a7 */ /* 0x000e64000802017f */
[----:B-1----:R-:W-:Y:S05]  /*1490*/  @!P1 BRA `(.L_x_17) ;  /* 0x0000005400d89947 */ /* 0x002fea0003800000 */
.L_x_16:
[----:B------:R-:W-:Y:S05]  /*14a0*/  WARPSYNC.ALL ;  /* 0x0000000000007948 */ /* 0x000fea0003800000 */
[----:B------:R-:W-:Y:S01]  /*14b0*/  R2UR UR4, R6 ;  /* 0x00000000060472ca */ /* 0x000fe200000e0000 */
[----:B------:R-:W-:Y:S01]  /*14c0*/  ULEA UR5, UR41, UR45, 0xa ;  /* 0x0000002d29057291 */ /* 0x000fe2000f8e503f */
[----:B------:R-:W-:Y:S01]  /*14d0*/  WARPGROUP.ARRIVE ;  /* 0x00000000000079c5 */ /* 0x000fe20000000000 */
[----:B------:R-:W-:Y:S01]  /*14e0*/  UMOV UR9, 0x40000040 ;  /* 0x4000004000097882 */ /* 0x000fe20000000000 */
[----:B------:R-:W-:-:S04]  /*14f0*/  UMOV UR11, 0x40000040 ;  /* 0x40000040000b7882 */ /* 0x000fc80000000000 */
[----:B------:R-:W-:-:S05]  /*1500*/  UMOV UR8, UR5 ;  /* 0x0000000500087c82 */ /* 0x000fca0008000000 */
[----:B------:R-:W-:-:S04]  /*1510*/  UIADD3 UR4, UR4, 0xc100, URZ ;  /* 0x0000c10004047890 */ /* 0x000fc8000fffe03f */
[----:B------:R-:W-:-:S04]  /*1520*/  USHF.R.U32.HI UR4, URZ, 0x4, UR4 ;  /* 0x000000043f047899 */ /* 0x000fc80008011604 */
[----:B------:R-:W-:-:S04]  /*1530*/  ULOP3.LUT UR4, UR4, 0x3fff, URZ, 0xc0, !UPT ;  /* 0x00003fff04047892 */ /* 0x000fc8000f8ec03f */
[----:B------:R-:W-:-:S04]  /*1540*/  ULOP3.LUT UR4, UR4, 0x10000, URZ, 0xfc, !UPT ;  /* 0x0001000004047892 */ /* 0x000fc8000f8efc3f */
[----:B------:R-:W-:-:S07]  /*1550*/  ULEA UR6, UR41, UR4, 0xa ;  /* 0x0000000429067291 */ /* 0x000fce000f8e503f */
[----:B------:R-:W-:Y:S02]  /*1560*/  UMOV UR10, UR6 ;  /* 0x00000006000a7c82 */ /* 0x000fe40008000000 */
[----:B------:R-:W-:Y:S01]  /*1570*/  IGMMA.64x128x32.S8.S8 R24, gdesc[UR8], RZ, !UPT, gsb0 ;  /* 0x03600000081879f1 */ /* 0x000fe2000c0410ff */
[----:B------:R-:W-:Y:S02]  /*1580*/  UIADD3 UR8, UR5, 0x2, URZ ;  /* 0x0000000205087890 */ /* 0x000fe4000fffe03f */
[----:B------:R-:W-:Y:S01]  /*1590*/  UIADD3 UR10, UR6, 0x2, URZ ;  /* 0x00000002060a7890 */ /* 0x000fe2000fffe03f */
[----:B------:R-:W-:Y:S01]  /*15a0*/  UMOV UR9, 0x40000040 ;  /* 0x4000004000097882 */ /* 0x000fe20000000000 */
[----:B------:R-:W-:Y:S01]  /*15b0*/  UMOV UR11, 0x40000040 ;  /* 0x40000040000b7882 */ /* 0x000fe20000000000 */
[----:B------:R-:W-:Y:S02]  /*15c0*/  WARPGROUP.DEPBAR.LE gsb0, 0x0 ;  /* 0x00008000000079c5 */ /* 0x000fe40000010000 */
[----:B------:R-:W-:-:S06]  /*15d0*/  WARPGROUP.ARRIVE ;  /* 0x00000000000079c5 */ /* 0x000fcc0000000000 */
[----:B------:R-:W-:Y:S01]  /*15e0*/  IGMMA.64x128x32.S8.S8 R24, gdesc[UR8], R24, gsb0 ;  /* 0x03600000081879f1 */ /* 0x000fe20008041018 */
        /* <DEDUP_REMOVED lines=13> */
[----:B------:R-:W-:Y:S03]  /*16c0*/  IGMMA.64x128x32.S8.S8 R24, gdesc[UR8], R24, gsb0 ;  /* 0x03600000081879f1 */ /* 0x000fe60008041018 */
[----:B------:R-:W-:Y:S02]  /*16d0*/  WARPGROUP.DEPBAR.LE gsb0, 0x0 ;  /* 0x00008000000079c5 */ /* 0x000fe40000010000 */
[----:B------:R-:W-:Y:S05]  /*16e0*/  @!P2 BRA `(.L_x_18) ;  /* 0x000000040024a947 */ /* 0x000fea0003800000 */
[----:B------:R-:W-:Y:S01]  /*16f0*/  UIADD3 UR5, UR41, 0x1, URZ ;  /* 0x0000000129057890 */ /* 0x000fe2000fffe03f */
[----:B01----:R-:W-:Y:S02]  /*1700*/  IMAD.U32 R0, RZ, RZ, UR44 ;  /* 0x0000002cff007e24 */ /* 0x003fe4000f8e00ff */
[----:B------:R-:W-:Y:S01]  /*1710*/  IMAD.U32 R3, RZ, RZ, UR41 ;  /* 0x00000029ff037e24 */ /* 0x000fe2000f8e00ff */
[----:B------:R-:W-:-:S04]  /*1720*/  UISETP.NE.AND UP0, UPT, UR5, 0x3, UPT ;  /* 0x000000030500788c */ /* 0x000fc8000bf05270 */
[----:B------:R-:W-:Y:S02]  /*1730*/  USEL UR6, URZ, 0x1, UP0 ;  /* 0x000000013f067887 */ /* 0x000fe40008000000 */
[----:B------:R-:W-:Y:S02]  /*1740*/  USEL UR5, UR5, URZ, UP0 ;  /* 0x0000003f05057287 */ /* 0x000fe40008000000 */
[----:B------:R-:W-:-:S06]  /*1750*/  ULOP3.LUT UR6, UR40, UR6, URZ, 0x3c, !UPT ;  /* 0x0000000628067292 */ /* 0x000fcc000f8e3c3f */
[----:B------:R-:W-:-:S07]  /*1760*/  IMAD.U32 R7, RZ, RZ, UR6 ;  /* 0x00000006ff077e24 */ /* 0x000fce000f8e00ff */
.L_x_25:
[----:B0-----:R-:W-:Y:S05]  /*1770*/  @!P0 BRA `(.L_x_19) ;  /* 0x0000000000048947 */ /* 0x001fea0003800000 */
[----:B------:R-:W-:Y:S01]  /*1780*/  BPT.TRAP 0x1 ;  /* 0x000000040000795c */ /* 0x000fe20000300000 */
.L_x_19:
[----:B------:R-:W0:Y:S01]  /*1790*/  S2UR UR7, SR_CgaCtaId ;  /* 0x00000000000779c3 */ /* 0x000e220000008800 */
[----:B------:R-:W-:Y:S01]  /*17a0*/  UMOV UR6, 0x400 ;  /* 0x0000040000067882 */ /* 0x000fe20000000000 */
[----:B------:R-:W-:Y:S01]  /*17b0*/  IMAD.U32 R5, RZ, RZ, UR5 ;  /* 0x00000005ff057e24 */ /* 0x000fe2000f8e00ff */
[----:B------:R-:W-:Y:S01]  /*17c0*/  SHF.L.U32 R4, R7, 0x1f, RZ ;  /* 0x0000001f07047819 */ /* 0x000fe200000006ff */
[----:B0-----:R-:W-:-:S06]  /*17d0*/  ULEA UR6, UR7, UR6, 0x18 ;  /* 0x0000000607067291 */ /* 0x001fcc000f8ec03f */
[----:B------:R-:W-:-:S04]  /*17e0*/  IMAD.U32 R6, RZ, RZ, UR6 ;  /* 0x00000006ff067e24 */ /* 0x000fc8000f8e00ff */
[----:B------:R-:W-:-:S04]  /*17f0*/  IMAD R5, R5, 0x8, R6 ;  /* 0x0000000805057824 */ /* 0x000fc800078e0206 */
[----:B------:R0:W1:Y:S01]  /*1800*/  SYNCS.PHASECHK.TRANS64.TRYWAIT P1, [R5+URZ], R4 ;  /* 0x00000004050075a7 */ /* 0x000062000802017f */
[----:B------:R-:W-:Y:S05]  /*1810*/  @!P0 BRA `(.L_x_20) ;  /* 0x0000000000048947 */ /* 0x000fea0003800000 */
[----:B------:R-:W-:Y:S01]  /*1820*/  BPT.TRAP 0x1 ;  /* 0x000000040000795c */ /* 0x000fe20000300000 */
.L_x_20:
[----:B-1----:R-:W-:Y:S05]  /*1830*/  @P1 BRA `(.L_x_21) ;  /* 0x0000000000081947 */ /* 0x002fea0003800000 */
[----:B------:R-:W1:Y:S02]  /*1840*/  SYNCS.PHASECHK.TRANS64.TRYWAIT P1, [R5+URZ], R4 ;  /* 0x00000004050075a7 */ /* 0x000e64000802017f */
[----:B-1----:R-:W-:Y:S05]  /*1850*/  @!P1 BRA `(.L_x_22) ;  /* 0x0000005000fc9947 */ /* 0x002fea0003800000 */
.L_x_21:
[----:B------:R-:W-:Y:S01]  /*1860*/  ULEA UR6, UR5, UR45, 0xa ;  /* 0x0000002d05067291 */ /* 0x000fe2000f8e503f */
[----:B------:R-:W-:Y:S01]  /*1870*/  WARPGROUP.ARRIVE ;  /* 0x00000000000079c5 */ /* 0x000fe20000000000 */
[----:B------:R-:W-:Y:S01]  /*1880*/  ULEA UR7, UR5, UR4, 0xa ;  /* 0x0000000405077291 */ /* 0x000fe2000f8e503f */
[----:B------:R-:W-:Y:S01]  /*1890*/  UMOV UR9, 0x40000040 ;  /* 0x4000004000097882 */ /* 0x000fe20000000000 */
[----:B------:R-:W-:-:S03]  /*18a0*/  UMOV UR11, 0x40000040 ;  /* 0x40000040000b7882 */ /* 0x000fc60000000000 */
[----:B------:R-:W-:Y:S02]  /*18b0*/  UMOV UR8, UR6 ;  /* 0x0000000600087c82 */ /* 0x000fe40008000000 */
[----:B------:R-:W-:Y:S02]  /*18c0*/  UMOV UR10, UR7 ;  /* 0x00000007000a7c82 */ /* 0x000fe40008000000 */
[----:B------:R-:W-:Y:S01]  /*18d0*/  IGMMA.64x128x32.S8.S8 R24, gdesc[UR8], R24, gsb0 ;  /* 0x03600000081879f1 */ /* 0x000fe20008041018 */
[----:B------:R-:W-:Y:S02]  /*18e0*/  UIADD3 UR8, UR6, 0x2, URZ ;  /* 0x0000000206087890 */ /* 0x000fe4000fffe03f */
[----:B------:R-:W-:Y:S01]  /*18f0*/  UIADD3 UR10, UR7, 0x2, URZ ;  /* 0x00000002070a7890 */ /* 0x000fe2000fffe03f */
[----:B------:R-:W-:Y:S01]  /*1900*/  UMOV UR9, 0x40000040 ;  /* 0x4000004000097882 */ /* 0x000fe20000000000 */
[----:B------:R-:W-:Y:S01]  /*1910*/  UMOV UR11, 0x40000040 ;  /* 0x40000040000b7882 */ /* 0x000fe20000000000 */
[----:B------:R-:W-:-:S02]  /*1920*/  WARPGROUP.DEPBAR.LE gsb0, 0x0 ;  /* 0x00008000000079c5 */ /* 0x000fc40000010000 */
        /* <DEDUP_REMOVED lines=18> */
[----:B------:R-:W-:Y:S01]  /*1a50*/  BPT.TRAP 0x1 ;  /* 0x000000040000795c */ /* 0x000fe20000300000 */
.L_x_23:
[----:B01----:R-:W-:Y:S01]  /*1a60*/  IMAD R4, R3, 0x8, R6 ;  /* 0x0000000803047824 */ /* 0x003fe200078e0206 */
[----:B------:R-:W-:-:S03]  /*1a70*/  ISETP.GT.U32.AND P1, PT, R18, 0x1, PT ;  /* 0x000000011200780c */ /* 0x000fc60003f24070 */
[----:B------:R-:W-:-:S05]  /*1a80*/  VIADD R4, R4, 0x18 ;  /* 0x0000001804047836 */ /* 0x000fca0000000000 */
[----:B------:R-:W-:-:S04]  /*1a90*/  PRMT R4, RZ, 0x654, R4 ;  /* 0x00000654ff047816 */ /* 0x000fc80000000004 */
[----:B------:R0:W-:Y:S01]  /*1aa0*/  SYNCS.ARRIVE.TRANS64.RED.A1T0 RZ, [R4+URZ], RZ ;  /* 0x000000ff04ff79a7 */ /* 0x0001e2000810043f */
[----:B------:R-:W-:Y:S05]  /*1ab0*/  @P1 BRA `(.L_x_24) ;  /* 0x0000000000041947 */ /* 0x000fea0003800000 */
[----:B------:R-:W-:Y:S01]  /*1ac0*/  BPT.TRAP 0x1 ;  /* 0x000000040000795c */ /* 0x000fe20000300000 */
.L_x_24:
[----:B------:R-:W-:Y:S01]  /*1ad0*/  UIADD3 UR5, UR5, 0x1, URZ ;  /* 0x0000000105057890 */ /* 0x000fe2000fffe03f */
[C---:B------:R-:W-:Y:S01]  /*1ae0*/  ISETP.GT.AND P2, PT, R0.reuse, 0x1, PT ;  /* 0x000000010000780c */ /* 0x040fe20003f44270 */
[----:B------:R-:W-:Y:S02]  /*1af0*/  VIADD R3, R3, 0x1 ;  /* 0x0000000103037836 */ /* 0x000fe40000000000 */
[----:B------:R-:W-:Y:S01]  /*1b00*/  UISETP.NE.AND UP0, UPT, UR5, 0x3, UPT ;  /* 0x000000030500788c */ /* 0x000fe2000bf05270 */
[----:B------:R-:W-:Y:S02]  /*1b10*/  VIADD R0, R0, 0xffffffff ;  /* 0xffffffff00007836 */ /* 0x000fe40000000000 */
[C---:B------:R-:W-:Y:S01]  /*1b20*/  ISETP.NE.AND P1, PT, R3.reuse, 0x3, PT ;  /* 0x000000030300780c */ /* 0x040fe20003f25270 */
[----:B------:R-:W-:Y:S02]  /*1b30*/  USEL UR6, URZ, 0x1, UP0 ;  /* 0x000000013f067887 */ /* 0x000fe40008000000 */
[----:B------:R-:W-:Y:S01]  /*1b40*/  USEL UR5, UR5, URZ, UP0 ;  /* 0x0000003f05057287 */ /* 0x000fe20008000000 */
[----:B------:R-:W-:-:S03]  /*1b50*/  SEL R3, R3, RZ, P1 ;  /* 0x000000ff03037207 */ /* 0x000fc60000800000 */
[----:B------:R-:W-:Y:S01]  /*1b60*/  LOP3.LUT R7, R7, UR6, RZ, 0x3c, !PT ;  /* 0x0000000607077c12 */ /* 0x000fe2000f8e3cff */
[----:B------:R-:W-:Y:S07]  /*1b70*/  @P2 BRA `(.L_x_25) ;  /* 0xfffffff800fc2947 */ /* 0x000fee000383ffff */
.L_x_18:
[----:B01----:R-:W0:Y:S02]  /*1b80*/  LDC R0, c[0x0][0x28c] ;  /* 0x0000a300ff007b82 */ /* 0x003e240000000800 */
[----:B0-----:R-:W-:-:S13]  /*1b90*/  ISETP.GE.AND P1, PT, R0, 0x1, PT ;  /* 0x000000010000780c */ /* 0x001fda0003f26270 */
[----:B------:R-:W-:Y:S05]  /*1ba0*/  @!P1 BRA `(.L_x_26) ;  /* 0x0000000000389947 */ /* 0x000fea0003800000 */
[----:B------:R-:W-:Y:S05]  /*1bb0*/  @!P0 BRA `(.L_x_27) ;  /* 0x0000000000048947 */ /* 0x000fea0003800000 */
[----:B------:R-:W-:Y:S01]  /*1bc0*/  BPT.TRAP 0x1 ;  /* 0x000000040000795c */ /* 0x000fe20000300000 */
.L_x_27:
[----:B------:R-:W-:Y:S01]  /*1bd0*/  UIADD3 UR6, UR44, UR41, URZ ;  /* 0x000000292c067290 */ /* 0x000fe2000fffe03f */
[----:B------:R-:W-:-:S03]  /*1be0*/  ISETP.GT.U32.AND P0, PT, R18, 0x1, PT ;  /* 0x000000011200780c */ /* 0x000fc60003f04070 */
[----:B------:R-:W-:-:S04]  /*1bf0*/  UIMAD.WIDE.U32 UR4, UR6, -0x55555555, URZ ;  /* 0xaaaaaaab060478a5 */ /* 0x000fc8000f8e003f */
[----:B------:R-:W-:-:S04]  /*1c00*/  USHF.R.U32.HI UR4, URZ, 0x1, UR5 ;  /* 0x000000013f047899 */ /* 0x000fc80008011605 */
[----:B------:R-:W-:-:S06]  /*1c10*/  UIMAD UR6, UR4, -0x3, UR6 ;  /* 0xfffffffd040678a4 */ /* 0x000fcc000f8e0206 */
[----:B------:R-:W-:-:S04]  /*1c20*/  IMAD.U32 R3, RZ, RZ, UR6 ;  /* 0x00000006ff037e24 */ /* 0x000fc8000f8e00ff */
[----:B------:R-:W-:-:S04]  /*1c30*/  IMAD R0, R3, 0x8, R6 ;  /* 0x0000000803007824 */ /* 0x000fc800078e0206 */
[----:B------:R-:W-:-:S05]  /*1c40*/  VIADD R0, R0, 0x18 ;  /* 0x0000001800007836 */ /* 0x000fca0000000000 */
[----:B------:R-:W-:-:S04]  /*1c50*/  PRMT R0, RZ, 0x654, R0 ;  /* 0x00000654ff007816 */ /* 0x000fc80000000000 */
[----:B------:R0:W-:Y:S01]  /*1c60*/  SYNCS.ARRIVE.TRANS64.RED.A1T0 RZ, [R0+URZ], RZ ;  /* 0x000000ff00ff79a7 */ /* 0x0001e2000810043f */
[----:B------:R-:W-:Y:S05]  /*1c70*/  @P0 BRA `(.L_x_26) ;  /* 0x0000000000040947 */ /* 0x000fea0003800000 */
[----:B------:R-:W-:Y:S01]  /*1c80*/  BPT.TRAP 0x1 ;  /* 0x000000040000795c */ /* 0x000fe20000300000 */
.L_x_26:
[----:B------:R-:W-:Y:S01]  /*1c90*/  UISETP.GE.U32.AND UP1, UPT, UR43, 0x3, UPT ;  /* 0x000000032b00788c */ /* 0x000fe2000bf26070 */
[----:B------:R-:W-:Y:S01]  /*1ca0*/  IMAD.SHL.U32 R98, R98, 0x80, RZ ;  /* 0x0000008062627824 */ /* 0x000fe200078e00ff */
[----:B------:R-:W-:Y:S01]  /*1cb0*/  UIADD3 UR41, UR43, UR41, URZ ;  /* 0x000000292b297290 */ /* 0x000fe2000fffe03f */
[----:B------:R-:W-:Y:S01]  /*1cc0*/  IMAD.SHL.U32 R10, R99, 0x80, RZ ;  /* 0x00000080630a7824 */ /* 0x000fe200078e00ff */
[----:B------:R-:W-:Y:S01]  /*1cd0*/  ULDC UR7, c[0x0][0x288] ;  /* 0x0000a20000077ab9 */ /* 0x000fe20000000800 */
[----:B0-----:R-:W-:Y:S01]  /*1ce0*/  IMAD.MOV.U32 R0, RZ, RZ, -0x1 ;  /* 0xffffffffff007424 */ /* 0x001fe200078e00ff */
[----:B------:R-:W-:Y:S01]  /*1cf0*/  UISETP.GT.U32.AND UP0, UPT, UR41, 0x2, UPT ;  /* 0x000000022900788c */ /* 0x000fe2000bf04070 */
[----:B------:R-:W-:-:S03]  /*1d00*/  ISETP.GE.AND P0, PT, R98, UR7, PT ;  /* 0x0000000762007c0c */ /* 0x000fc6000bf06270 */
[----:B------:R-:W-:Y:S02]  /*1d10*/  UISETP.LT.U32.AND UP0, UPT, UR43, 0x3, UP0 ;  /* 0x000000032b00788c */ /* 0x000fe40008701070 */
[----:B------:R-:W-:Y:S02]  /*1d20*/  @UP1 UIMAD.WIDE.U32 UR4, UR41, -0x55555555, URZ ;  /* 0xaaaaaaab290418a5 */ /* 0x000fe4000f8e003f */
[----:B------:R-:W-:Y:S02]  /*1d30*/  USEL UR6, URZ, 0x1, !UP0 ;  /* 0x000000013f067887 */ /* 0x000fe4000c000000 */
[----:B------:R-:W-:Y:S02]  /*1d40*/  @UP1 USHF.R.U32.HI UR4, URZ, 0x1, UR5 ;  /* 0x000000013f041899 */ /* 0x000fe40008011605 */
[----:B------:R-:W-:Y:S01]  /*1d50*/  ULOP3.LUT UR40, UR40, UR6, URZ, 0x3c, !UPT ;  /* 0x0000000628287292 */ /* 0x000fe2000f8e3c3f */
[----:B------:R-:W-:Y:S02]  /*1d60*/  ULDC UR5, c[0x0][0x284] ;  /* 0x0000a10000057ab9 */ /* 0x000fe40000000800 */
[----:B------:R-:W-:Y:S01]  /*1d70*/  ISETP.GE.OR P0, PT, R10, UR5, P0 ;  /* 0x000000050a007c0c */ /* 0x000fe20008706670 */
[----:B------:R-:W-:-:S12]  /*1d80*/  @UP1 ULOP3.LUT UR40, UR40, 0x1, UR4, 0x78, !UPT ;  /* 0x0000000128281892 */ /* 0x000fd8000f8e7804 */
[----:B------:R-:W-:Y:S05]  /*1d90*/  @P0 BRA `(.L_x_28) ;  /* 0x0000003000c80947 */ /* 0x000fea0003800000 */
[----:B------:R-:W0:Y:S01]  /*1da0*/  LDC.64 R12, c[0x0][0x5c8] ;  /* 0x00017200ff0c7b82 */ /* 0x000e220000000a00 */
[----:B------:R-:W-:Y:S01]  /*1db0*/  SHF.R.S32.HI R11, RZ, 0x1f, R97 ;  /* 0x0000001fff0b7819 */ /* 0x000fe20000011461 */
[----:B------:R-:W-:Y:S01]  /*1dc0*/  ULDC.64 UR4, c[0x0][0x5d0] ;  /* 0x0001740000047ab9 */ /* 0x000fe20000000a00 */
[----:B------:R-:W-:Y:S01]  /*1dd0*/  LOP3.LUT R8, R98, 0x6, R91, 0xf8, !PT ;  /* 0x0000000662087812 */ /* 0x000fe200078ef85b */
[----:B------:R-:W-:Y:S01]  /*1de0*/  IMAD.WIDE R14, R99, 0x80, R22 ;  /* 0x00000080630e7825 */ /* 0x000fe200078e0216 */
[----:B------:R-:W-:Y:S02]  /*1df0*/  BSSY B0, `(.L_x_28) ;  /* 0x000032c000007945 */ /* 0x000fe40003800000 */
[----:B------:R-:W-:Y:S01]  /*1e00*/  SHF.R.S32.HI R9, RZ, 0x1f, R8 ;  /* 0x0000001fff097819 */ /* 0x000fe20000011408 */
[----:B------:R-:W-:Y:S02]  /*1e10*/  IMAD R4, R11, UR4, RZ ;  /* 0x000000040b047c24 */ /* 0x000fe4000f8e02ff */
[----:B------:R-:W-:-:S02]  /*1e20*/  IMAD.IADD R102, R95, 0x1, -R10 ;  /* 0x000000015f667824 */ /* 0x000fc400078e0a0a */
[C---:B------:R-:W-:Y:S02]  /*1e30*/  IMAD R3, R97.reuse, UR5, R4 ;  /* 0x0000000561037c24 */ /* 0x040fe4000f8e0204 */
[----:B------:R-:W-:Y:S01]  /*1e40*/  IMAD.WIDE.U32 R4, R97, UR4, R8 ;  /* 0x0000000461047c25 */ /* 0x000fe2000f8e0008 */
[----:B------:R-:W-:-:S03]  /*1e50*/  ULDC.64 UR4, c[0x0][0x5c0] ;  /* 0x0001700000047ab9 */ /* 0x000fc60000000a00 */
[----:B------:R-:W-:Y:S02]  /*1e60*/  IMAD.IADD R5, R5, 0x1, R3 ;  /* 0x0000000105057824 */ /* 0x000fe400078e0203 */
[-C--:B0-----:R-:W-:Y:S02]  /*1e70*/  IMAD R3, R15, R12.reuse, RZ ;  /* 0x0000000c0f037224 */ /* 0x081fe400078e02ff */
[----:B------:R-:W-:-:S04]  /*1e80*/  IMAD.WIDE.U32 R4, R14, R12, R4 ;  /* 0x0000000c0e047225 */ /* 0x000fc800078e0004 */
[----:B------:R-:W-:Y:S01]  /*1e90*/  IMAD R3, R14, R13, R3 ;  /* 0x0000000d0e037224 */ /* 0x000fe200078e0203 */
[----:B------:R-:W-:-:S04]  /*1ea0*/  IADD3 R4, P0, R4, UR4, RZ ;  /* 0x0000000404047c10 */ /* 0x000fc8000ff1e0ff */
[----:B------:R-:W-:Y:S01]  /*1eb0*/  IADD3.X R5, R5, UR5, R3, P0, !PT ;  /* 0x0000000505057c10 */ /* 0x000fe200087fe403 */
[----:B------:R-:W-:Y:S01]  /*1ec0*/  IMAD.IADD R3, R89, 0x1, -R98 ;  /* 0x0000000159037824 */ /* 0x000fe200078e0a62 */
[----:B-----5:R-:W-:Y:S02]  /*1ed0*/  ISETP.NE.AND P0, PT, R88, RZ, PT ;  /* 0x000000ff5800720c */ /* 0x020fe40003f05270 */
[----:B------:R-:W-:-:S04]  /*1ee0*/  LEA R6, P1, R12, R4, 0x3 ;  /* 0x000000040c067211 */ /* 0x000fc800078218ff */
[----:B------:R-:W-:-:S07]  /*1ef0*/  LEA.HI.X R7, R12, R5, R13, 0x3, P1 ;  /* 0x000000050c077211 */ /* 0x000fce00008f1c0d */
[----:B------:R-:W-:Y:S05]  /*1f00*/  @!P0 BRA `(.L_x_29) ;  /* 0x0000002400608947 */ /* 0x000fea0003800000 */
[----:B------:R-:W0:Y:S01]  /*1f10*/  LDC.64 R98, c[0x0][0x5b0] ;  /* 0x00016c00ff627b82 */ /* 0x000e220000000a00 */
[----:B------:R-:W-:Y:S01]  /*1f20*/  ULDC.64 UR4, c[0x0][0x5b8] ;  /* 0x00016e0000047ab9 */ /* 0x000fe20000000a00 */
[----:B------:R-:W-:Y:S01]  /*1f30*/  ISETP.GE.AND P1, PT, R102, 0x1, PT ;  /* 0x000000016600780c */ /* 0x000fe20003f26270 */
[----:B------:R-:W-:Y:S01]  /*1f40*/  IMAD R10, R11, UR4, RZ ;  /* 0x000000040b0a7c24 */ /* 0x000fe2000f8e02ff */
[----:B------:R-:W-:Y:S01]  /*1f50*/  BSSY B1, `(.L_x_30) ;  /* 0x000000e000017945 */ /* 0x000fe20003800000 */
[----:B------:R-:W-:Y:S01]  /*1f60*/  IMAD.WIDE.U32 R20, R97, UR4, R8 ;  /* 0x0000000461147c25 */ /* 0x000fe2000f8e0008 */
[----:B------:R-:W-:Y:S02]  /*1f70*/  ISETP.LT.OR P5, PT, R3, 0x1, !P1 ;  /* 0x000000010300780c */ /* 0x000fe40004fa1670 */
[----:B------:R-:W1:Y:S01]  /*1f80*/  LDC.64 R100, c[0x0][0x5a8] ;  /* 0x00016a00ff647b82 */ /* 0x000e620000000a00 */
[----:B------:R-:W-:Y:S02]  /*1f90*/  IMAD R13, R97, UR5, R10 ;  /* 0x00000005610d7c24 */ /* 0x000fe4000f8e020a */
[----:B------:R-:W-:-:S02]  /*1fa0*/  IMAD.MOV.U32 R12, RZ, RZ, R20 ;  /* 0x000000ffff0c7224 */ /* 0x000fc400078e0014 */
[----:B------:R-:W-:Y:S02]  /*1fb0*/  IMAD.IADD R13, R21, 0x1, R13 ;  /* 0x00000001150d7824 */ /* 0x000fe400078e020d */
[-C--:B0-----:R-:W-:Y:S02]  /*1fc0*/  IMAD R10, R15, R98.reuse, RZ ;  /* 0x000000620f0a7224 */ /* 0x081fe400078e02ff */
[----:B------:R-:W-:-:S04]  /*1fd0*/  IMAD.WIDE.U32 R8, R14, R98, R12 ;  /* 0x000000620e087225 */ /* 0x000fc800078e000c */
[----:B------:R-:W-:Y:S01]  /*1fe0*/  IMAD R97, R14, R99, R10 ;  /* 0x000000630e617224 */ /* 0x000fe200078e020a */
[----:B-1----:R-:W-:-:S04]  /*1ff0*/  IADD3 R8, P0, R8, R100, RZ ;  /* 0x0000006408087210 */ /* 0x002fc80007f1e0ff */
[----:B------:R-:W-:Y:S01]  /*2000*/  IADD3.X R9, R101, R9, R97, P0, !PT ;  /* 0x0000000965097210 */ /* 0x000fe200007fe461 */
[----:B------:R-:W-:Y:S08]  /*2010*/  @P5 BRA `(.L_x_31) ;  /* 0x0000000000045947 */ /* 0x000ff00003800000 */
[----:B------:R0:W5:Y:S02]  /*2020*/  LDG.E.U8 R96, desc[UR38][R8.64] ;  /* 0x0000002608607981 */ /* 0x000164000c1e1100 */
.L_x_31:
[----:B------:R-:W-:Y:S05]  /*2030*/  BSYNC B1 ;  /* 0x0000000000017941 */ /* 0x000fea0003800000 */
.L_x_30:
[----:B-----5:R-:W-:Y:S01]  /*2040*/  LOP3.LUT R15, R96, 0xffff, RZ, 0xc0, !PT ;  /* 0x0000ffff600f7812 */ /* 0x020fe200078ec0ff */
[C---:B------:R-:W-:Y:S01]  /*2050*/  IMAD.SHL.U32 R10, R98.reuse, 0x8, RZ ;  /* 0x00000008620a7824 */ /* 0x040fe200078e00ff */
[----:B------:R-:W-:Y:S01]  /*2060*/  SHF.L.U64.HI R11, R98, 0x3, R99 ;  /* 0x00000003620b7819 */ /* 0x000fe20000010263 */
[----:B------:R-:W-:Y:S01]  /*2070*/  BSSY B1, `(.L_x_32) ;  /* 0x000000e000017945 */ /* 0x000fe20003800000 */
[----:B------:R-:W-:Y:S02]  /*2080*/  PRMT R15, R15, 0x8880, RZ ;  /* 0x000088800f0f7816 */ /* 0x000fe400000000ff */
[----:B------:R-:W-:Y:S01]  /*2090*/  ISETP.LT.OR P2, PT, R3, 0x2, !P1 ;  /* 0x000000020300780c */ /* 0x000fe20004f41670 */
[----:B------:R-:W-:Y:S01]  /*20a0*/  IMAD.WIDE.U32 R10, R14, R98, R10 ;  /* 0x000000620e0a7225 */ /* 0x000fe200078e000a */
[----:B------:R-:W-:-:S03]  /*20b0*/  ISETP.GE.AND P0, PT, R102, 0x9, PT ;  /* 0x000000096600780c */ /* 0x000fc60003f06270 */
[----:B------:R-:W-:Y:S01]  /*20c0*/  IMAD R14, R15, R88, RZ ;  /* 0x000000580f0e7224 */ /* 0x000fe200078e02ff */
[----:B------:R-:W-:Y:S01]  /*20d0*/  IADD3 R10, P3, P4, R20, R100, R10 ;  /* 0x00000064140a7210 */ /* 0x000fe20007c7e00a */
[----:B------:R-:W-:Y:S02]  /*20e0*/  IMAD.IADD R20, R97, 0x1, R11 ;  /* 0x0000000161147824 */ /* 0x000fe400078e020b */
[----:B------:R-:W-:-:S05]  /*20f0*/  @!P5 IMAD R15, R24, R19, R14 ;  /* 0x00000013180fd224 */ /* 0x000fca00078e020e */
[----:B------:R1:W-:Y:S01]  /*2100*/  @!P5 STG.E.U8 desc[UR38][R4.64], R15 ;  /* 0x0000000f0400d986 */ /* 0x0003e2000c101126 */
[----:B------:R-:W-:Y:S05]  /*2110*/  @P2 BRA `(.L_x_33) ;  /* 0x00000000000c2947 */ /* 0x000fea0003800000 */
[----:B------:R-:W1:Y:S02]  /*2120*/  LDG.E.U8 R96, desc[UR38][R8.64+0x1] ;  /* 0x0000012608607981 */ /* 0x000e64000c1e1100 */
[----:B-1----:R-:W-:-:S05]  /*2130*/  PRMT R15, R96, 0x8880, RZ ;  /* 0x00008880600f7816 */ /* 0x002fca00000000ff */
[----:B------:R-:W-:-:S07]  /*2140*/  IMAD R14, R15, R88, RZ ;  /* 0x000000580f0e7224 */ /* 0x000fce00078e02ff */
.L_x_33:
[----:B------:R-:W-:Y:S05]  /*2150*/  BSYNC B1 ;  /* 0x0000000000017941 */ /* 0x000fea0003800000 */
.L_x_32:
[----:B------:R-:W-:Y:S01]  /*2160*/  ISETP.LT.OR P5, PT, R3, 0x1, !P0 ;  /* 0x000000010300780c */ /* 0x000fe200047a1670 */
[----:B------:R-:W-:Y:S01]  /*2170*/  @!P2 IMAD R25, R25, R19, R14 ;  /* 0x000000131919a224 */ /* 0x000fe200078e020e */
[----:B------:R-:W-:Y:S01]  /*2180*/  BSSY B1, `(.L_x_34) ;  /* 0x000000a000017945 */ /* 0x000fe20003800000 */
[----:B------:R-:W-:Y:S02]  /*2190*/  IADD3.X R11, R13, R101, R20, P3, P4 ;  /* 0x000000650d0b7210 */ /* 0x000fe40001fe8414 */
[C---:B------:R-:W-:Y:S01]  /*21a0*/  ISETP.LT.OR P3, PT, R3.reuse, 0x2, !P0 ;  /* 0x000000020300780c */ /* 0x040fe20004761670 */
[----:B------:R2:W-:Y:S01]  /*21b0*/  @!P2 STG.E.U8 desc[UR38][R4.64+0x1], R25 ;  /* 0x000001190400a986 */ /* 0x0005e2000c101126 */
[C---:B------:R-:W-:Y:S02]  /*21c0*/  ISETP.LT.OR P4, PT, R3.reuse, 0x9, !P1 ;  /* 0x000000090300780c */ /* 0x040fe40004f81670 */
[----:B------:R-:W-:-:S04]  /*21d0*/  ISETP.LT.OR P2, PT, R3, 0xa, !P1 ;  /* 0x0000000a0300780c */ /* 0x000fc80004f41670 */
[----:B------:R-:W-:Y:S09]  /*21e0*/  @P5 BRA `(.L_x_35) ;  /* 0x00000000000c5947 */ /* 0x000ff20003800000 */
[----:B------:R-:W3:Y:S02]  /*21f0*/  LDG.E.U8 R96, desc[UR38][R10.64] ;  /* 0x000000260a607981 */ /* 0x000ee4000c1e1100 */
[----:B---3--:R-:W-:-:S05]  /*2200*/  PRMT R13, R96, 0x8880, RZ ;  /* 0x00008880600d7816 */ /* 0x008fca00000000ff */
[----:B------:R-:W-:-:S07]  /*2210*/  IMAD R14, R13, R88, RZ ;  /* 0x000000580d0e7224 */ /* 0x000fce00078e02ff */
.L_x_35:
[----:B------:R-:W-:Y:S05]  /*2220*/  BSYNC B1 ;  /* 0x0000000000017941 */ /* 0x000fea0003800000 */
.L_x_34:
[----:B------:R-:W-:Y:S01]  /*2230*/  @!P5 IMAD R13, R26, R19, R14 ;  /* 0x000000131a0dd224 */ /* 0x000fe200078e020e */
[----:B------:R-:W-:Y:S04]  /*2240*/  BSSY B1, `(.L_x_36) ;  /* 0x0000006000017945 */ /* 0x000fe80003800000 */
[----:B------:R3:W-:Y:S01]  /*2250*/  @!P5 STG.E.U8 desc[UR38][R6.64], R13 ;  /* 0x0000000d0600d986 */ /* 0x0007e2000c101126 */
[----:B------:R-:W-:Y:S05]  /*2260*/  @P3 BRA `(.L_x_37) ;  /* 0x00000000000c3947 */ /* 0x000fea0003800000 */
[----:B------:R-:W3:Y:S02]  /*2270*/  LDG.E.U8 R96, desc[UR38][R10.64+0x1] ;  /* 0x000001260a607981 */ /* 0x000ee4000c1e1100 */
[----:B---3--:R-:W-:-:S05]  /*2280*/  PRMT R13, R96, 0x8880, RZ ;  /* 0x00008880600d7816 */ /* 0x008fca00000000ff */
[----:B------:R-:W-:-:S07]  /*2290*/  IMAD R14, R13, R88, RZ ;  /* 0x000000580d0e7224 */ /* 0x000fce00078e02ff */
.L_x_37:
[----:B------:R-:W-:Y:S05]  /*22a0*/  BSYNC B1 ;  /* 0x0000000000017941 */ /* 0x000fea0003800000 */
.L_x_36:
[----:B------:R-:W-:Y:S01]  /*22b0*/  @!P3 IMAD R27, R27, R19, R14 ;  /* 0x000000131b1bb224 */ /* 0x000fe200078e020e */
[----:B------:R-:W-:Y:S04]  /*22c0*/  BSSY B1, `(.L_x_38) ;  /* 0x0000006000017945 */ /* 0x000fe80003800000 */
[----:B------:R4:W-:Y:S01]  /*22d0*/  @!P3 STG.E.U8 desc[UR38][R6.64+0x1], R27 ;  /* 0x0000011b0600b986 */ /* 0x0009e2000c101126 */
[----:B------:R-:W-:Y:S05]  /*22e0*/  @P4 BRA `(.L_x_39) ;  /* 0x00000000000c4947 */ /* 0x000fea0003800000 */
[----:B------:R-:W3:Y:S02]  /*22f0*/  LDG.E.U8 R96, desc[UR38][R8.64+0x8] ;  /* 0x0000082608607981 */ /* 0x000ee4000c1e1100 */
[----:B---3--:R-:W-:-:S05]  /*2300*/  PRMT R13, R96, 0x8880, RZ ;  /* 0x00008880600d7816 */ /* 0x008fca00000000ff */
[----:B------:R-:W-:-:S07]  /*2310*/  IMAD R14, R13, R88, RZ ;  /* 0x000000580d0e7224 */ /* 0x000fce00078e02ff */
.L_x_39:
[----:B------:R-:W-:Y:S05]  /*2320*/  BSYNC B1 ;  /* 0x0000000000017941 */ /* 0x000fea0003800000 */
.L_x_38:
[----:B---3--:R-:W-:Y:S01]  /*2330*/  @!P4 IMAD R13, R28, R19, R14 ;  /* 0x000000131c0dc224 */ /* 0x008fe200078e020e */
[----:B------:R-:W-:Y:S04]  /*2340*/  BSSY B1, `(.L_x_40) ;  /* 0x0000006000017945 */ /* 0x000fe80003800000 */
[----:B------:R3:W-:Y:S01]  /*2350*/  @!P4 STG.E.U8 desc[UR38][R4.64+0x8], R13 ;  /* 0x0000080d0400c986 */ /* 0x0007e2000c101126 */
[----:B------:R-:W-:Y:S05]  /*2360*/  @P2 BRA `(.L_x_41) ;  /* 0x00000000000c2947 */ /* 0x000fea0003800000 */
[----:B------:R-:W3:Y:S02]  /*2370*/  LDG.E.U8 R96, desc[UR38][R8.64+0x9] ;  /* 0x0000092608607981 */ /* 0x000ee4000c1e1100 */
[----:B---3--:R-:W-:-:S05]  /*2380*/  PRMT R13, R96, 0x8880, RZ ;  /* 0x00008880600d7816 */ /* 0x008fca00000000ff */
[----:B------:R-:W-:-:S07]  /*2390*/  IMAD R14, R13, R88, RZ ;  /* 0x000000580d0e7224 */ /* 0x000fce00078e02ff */
.L_x_41:
[----:B------:R-:W-:Y:S05]  /*23a0*/  BSYNC B1 ;  /* 0x0000000000017941 */ /* 0x000fea0003800000 */
.L_x_40:
[----:B------:R-:W-:Y:S01]  /*23b0*/  ISETP.LT.OR P4, PT, R3, 0x9, !P0 ;  /* 0x000000090300780c */ /* 0x000fe20004781670 */
[----:B------:R-:W-:Y:S01]  /*23c0*/  @!P2 IMAD R29, R29, R19, R14 ;  /* 0x000000131d1da224 */ /* 0x000fe200078e020e */
[----:B------:R-:W-:Y:S01]  /*23d0*/  BSSY B1, `(.L_x_42) ;  /* 0x0000009000017945 */ /* 0x000fe20003800000 */
[C---:B------:R-:W-:Y:S02]  /*23e0*/  ISETP.LT.OR P3, PT, R3.reuse, 0xa, !P0 ;  /* 0x0000000a0300780c */ /* 0x040fe40004761670 */
[C---:B------:R-:W-:Y:S01]  /*23f0*/  ISETP.LT.OR P5, PT, R3.reuse, 0x11, !P1 ;  /* 0x000000110300780c */ /* 0x040fe20004fa1670 */
[----:B------:R0:W-:Y:S01]  /*2400*/  @!P2 STG.E.U8 desc[UR38][R4.64+0x9], R29 ;  /* 0x0000091d0400a986 */ /* 0x0001e2000c101126 */
[----:B------:R-:W-:-:S06]  /*2410*/  ISETP.LT.OR P2, PT, R3, 0x12, !P1 ;  /* 0x000000120300780c */ /* 0x000fcc0004f41670 */
[----:B------:R-:W-:Y:S07]  /*2420*/  @P4 BRA `(.L_x_43) ;  /* 0x00000000000c4947 */ /* 0x000fee0003800000 */
[----:B------:R-:W3:Y:S02]  /*2430*/  LDG.E.U8 R96, desc[UR38][R10.64+0x8] ;  /* 0x000008260a607981 */ /* 0x000ee4000c1e1100 */
[----:B---3--:R-:W-:-:S05]  /*2440*/  PRMT R13, R96, 0x8880, RZ ;  /* 0x00008880600d7816 */ /* 0x008fca00000000ff */
[----:B------:R-:W-:-:S07]  /*2450*/  IMAD R14, R13, R88, RZ ;  /* 0x000000580d0e7224 */ /* 0x000fce00078e02ff */
.L_x_43:
[----:B------:R-:W-:Y:S05]  /*2460*/  BSYNC B1 ;  /* 0x0000000000017941 */ /* 0x000fea0003800000 */
.L_x_42:
[----:B---3--:R-:W-:Y:S01]  /*2470*/  @!P4 IMAD R13, R30, R19, R14 ;  /* 0x000000131e0dc224 */ /* 0x008fe200078e020e */
[----:B------:R-:W-:Y:S04]  /*2480*/  BSSY B1, `(.L_x_44) ;  /* 0x0000006000017945 */ /* 0x000fe80003800000 */
[----:B------:R3:W-:Y:S01]  /*2490*/  @!P4 STG.E.U8 desc[UR38][R6.64+0x8], R13 ;  /* 0x0000080d0600c986 */ /* 0x0007e2000c101126 */
[----:B------:R-:W-:Y:S05]  /*24a0*/  @P3 BRA `(.L_x_45) ;  /* 0x00000000000c3947 */ /* 0x000fea0003800000 */
[----:B------:R-:W3:Y:S02]  /*24b0*/  LDG.E.U8 R96, desc[UR38][R10.64+0x9] ;  /* 0x000009260a607981 */ /* 0x000ee4000c1e1100 */
[----:B---3--:R-:W-:-:S05]  /*24c0*/  PRMT R13, R96, 0x8880, RZ ;  /* 0x00008880600d7816 */ /* 0x008fca00000000ff */
[----:B------:R-:W-:-:S07]  /*24d0*/  IMAD R14, R13, R88, RZ ;  /* 0x000000580d0e7224 */ /* 0x000fce00078e02ff */
.L_x_45:
[----:B------:R-:W-:Y:S05]  /*24e0*/  BSYNC B1 ;  /* 0x0000000000017941 */ /* 0x000fea0003800000 */
.L_x_44:
[----:B------:R-:W-:Y:S01]  /*24f0*/  @!P3 IMAD R31, R31, R19, R14 ;  /* 0x000000131f1fb224 */ /* 0x000fe200078e020e */
[----:B------:R-:W-:Y:S04]  /*2500*/  BSSY B1, `(.L_x_46) ;  /* 0x0000006000017945 */ /* 0x000fe80003800000 */
[----:B------:R0:W-:Y:S01]  /*2510*/  @!P3 STG.E.U8 desc[UR38][R6.64+0x9], R31 ;  /* 0x0000091f0600b986 */ /* 0x0001e2000c101126 */
[----:B------:R-:W-:Y:S05]  /*2520*/  @P5 BRA `(.L_x_47) ;  /* 0x00000000000c5947 */ /* 0x000fea0003800000 */
[----:B------:R-:W3:Y:S02]  /*2530*/  LDG.E.U8 R96, desc[UR38][R8.64+0x10] ;  /* 0x0000102608607981 */ /* 0x000ee4000c1e1100 */
[----:B---3--:R-:W-:-:S05]  /*2540*/  PRMT R13, R96, 0x8880, RZ ;  /* 0x00008880600d7816 */ /* 0x008fca00000000ff */
[----:B------:R-:W-:-:S07]  /*2550*/  IMAD R14, R13, R88, RZ ;  /* 0x000000580d0e7224 */ /* 0x000fce00078e02ff */
.L_x_47:
[----:B------:R-:W-:Y:S05]  /*2560*/  BSYNC B1 ;  /* 0x0000000000017941 */ /* 0x000fea0003800000 */
.L_x_46:
[----:B---3--:R-:W-:Y:S01]  /*2570*/  @!P5 IMAD R13, R32, R19, R14 ;  /* 0x00000013200dd224 */ /* 0x008fe200078e020e */
[----:B------:R-:W-:Y:S04]  /*2580*/  BSSY B1, `(.L_x_48) ;  /* 0x0000006000017945 */ /* 0x000fe80003800000 */
[----:B------:R3:W-:Y:S01]  /*2590*/  @!P5 STG.E.U8 desc[UR38][R4.64+0x10], R13 ;  /* 0x0000100d0400d986 */ /* 0x0007e2000c101126 */
[----:B------:R-:W-:Y:S05]  /*25a0*/  @P2 BRA `(.L_x_49) ;  /* 0x00000000000c2947 */ /* 0x000fea0003800000 */
[----:B------:R-:W3:Y:S02]  /*25b0*/  LDG.E.U8 R96, desc[UR38][R8.64+0x11] ;  /* 0x0000112608607981 */ /* 0x000ee4000c1e1100 */
[----:B---3--:R-:W-:-:S05]  /*25c0*/  PRMT R13, R96, 0x8880, RZ ;  /* 0x00008880600d7816 */ /* 0x008fca00000000ff */
[----:B------:R-:W-:-:S07]  /*25d0*/  IMAD R14, R13, R88, RZ ;  /* 0x000000580d0e7224 */ /* 0x000fce00078e02ff */
.L_x_49:
[----:B------:R-:W-:Y:S05]  /*25e0*/  BSYNC B1 ;  /* 0x0000000000017941 */ /* 0x000fea0003800000 */
.L_x_48:
        /* <DEDUP_REMOVED lines=11> */
.L_x_51:
[----:B------:R-:W-:Y:S05]  /*26a0*/  BSYNC B1 ;  /* 0x0000000000017941 */ /* 0x000fea0003800000 */
.L_x_50:
[----:B---3--:R-:W-:Y:S01]  /*26b0*/  @!P4 IMAD R13, R34, R19, R14 ;  /* 0x00000013220dc224 */ /* 0x008fe200078e020e */
[----:B------:R-:W-:Y:S04]  /*26c0*/  BSSY B1, `(.L_x_52) ;  /* 0x0000006000017945 */ /* 0x000fe80003800000 */
[----:B------:R3:W-:Y:S01]  /*26d0*/  @!P4 STG.E.U8 desc[UR38][R6.64+0x10], R13 ;  /* 0x0000100d0600c986 */ /* 0x0007e2000c101126 */
[----:B------:R-:W-:Y:S05]  /*26e0*/  @P3 BRA `(.L_x_53) ;  /* 0x00000000000c3947 */ /* 0x000fea0003800000 */
[----:B------:R-:W3:Y:S02]  /*26f0*/  LDG.E.U8 R96, desc[UR38][R10.64+0x11] ;  /* 0x000011260a607981 */ /* 0x000ee4000c1e1100 */
[----:B---3--:R-:W-:-:S05]  /*2700*/  PRMT R13, R96, 0x8880, RZ ;  /* 0x00008880600d7816 */ /* 0x008fca00000000ff */
[----:B------:R-:W-:-:S07]  /*2710*/  IMAD R14, R13, R88, RZ ;  /* 0x000000580d0e7224 */ /* 0x000fce00078e02ff */
.L_x_53:
[----:B------:R-:W-:Y:S05]  /*2720*/  BSYNC B1 ;  /* 0x0000000000017941 */ /* 0x000fea0003800000 */
.L_x_52:
[----:B------:R-:W-:Y:S01]  /*2730*/  @!P3 IMAD R35, R35, R19, R14 ;  /* 0x000000132323b224 */ /* 0x000fe200078e020e */
[----:B------:R-:W-:Y:S04]  /*2740*/  BSSY B1, `(.L_x_54) ;  /* 0x0000006000017945 */ /* 0x000fe80003800000 */
[----:B------:R0:W-:Y:S01]  /*2750*/  @!P3 STG.E.U8 desc[UR38][R6.64+0x11], R35 ;  /* 0x000011230600b986 */ /* 0x0001e2000c101126 */
[----:B------:R-:W-:Y:S05]  /*2760*/  @P5 BRA `(.L_x_55) ;  /* 0x00000000000c5947 */ /* 0x000fea0003800000 */
[----:B------:R-:W3:Y:S02]  /*2770*/  LDG.E.U8 R96, desc[UR38][R8.64+0x18] ;  /* 0x0000182608607981 */ /* 0x000ee4000c1e1100 */
[----:B---3--:R-:W-:-:S05]  /*2780*/  PRMT R13, R96, 0x8880, RZ ;  /* 0x00008880600d7816 */ /* 0x008fca00000000ff */
[----:B------:R-:W-:-:S07]  /*2790*/  IMAD R14, R13, R88, RZ ;  /* 0x000000580d0e7224 */ /* 0x000fce00078e02ff */
.L_x_55:
[----:B------:R-:W-:Y:S05]  /*27a0*/  BSYNC B1 ;  /* 0x0000000000017941 */ /* 0x000fea0003800000 */
.L_x_54:
[----:B---3--:R-:W-:Y:S01]  /*27b0*/  @!P5 IMAD R13, R36, R19, R14 ;  /* 0x00000013240dd224 */ /* 0x008fe200078e020e */
[----:B------:R-:W-:Y:S04]  /*27c0*/  BSSY B1, `(.L_x_56) ;  /* 0x0000006000017945 */ /* 0x000fe80003800000 */
[----:B------:R3:W-:Y:S01]  /*27d0*/  @!P5 STG.E.U8 desc[UR38][R4.64+0x18], R13 ;  /* 0x0000180d0400d986 */ /* 0x0007e2000c101126 */
[----:B------:R-:W-:Y:S05]  /*27e0*/  @P2 BRA `(.L_x_57) ;  /* 0x00000000000c2947 */ /* 0x000fea0003800000 */
[----:B------:R-:W3:Y:S02]  /*27f0*/  LDG.E.U8 R96, desc[UR38][R8.64+0x19] ;  /* 0x0000192608607981 */ /* 0x000ee4000c1e1100 */
[----:B---3--:R-:W-:-:S05]  /*2800*/  PRMT R13, R96, 0x8880, RZ ;  /* 0x00008880600d7816 */ /* 0x008fca00000000ff */
[----:B------:R-:W-:-:S07]  /*2810*/  IMAD R14, R13, R88, RZ ;  /* 0x000000580d0e7224 */ /* 0x000fce00078e02ff */
.L_x_57:
[----:B------:R-:W-:Y:S05]  /*2820*/  BSYNC B1 ;  /* 0x0000000000017941 */ /* 0x000fea0003800000 */
.L_x_56:
        /* <DEDUP_REMOVED lines=11> */
.L_x_59:
[----:B------:R-:W-:Y:S05]  /*28e0*/  BSYNC B1 ;  /* 0x0000000000017941 */ /* 0x000fea0003800000 */
.L_x_58:
[----:B---3--:R-:W-:Y:S01]  /*28f0*/  @!P4 IMAD R13, R38, R19, R14 ;  /* 0x00000013260dc224 */ /* 0x008fe200078e020e */
[----:B------:R-:W-:Y:S04]  /*2900*/  BSSY B1, `(.L_x_60) ;  /* 0x0000006000017945 */ /* 0x000fe80003800000 */
[----:B------:R3:W-:Y:S01]  /*2910*/  @!P4 STG.E.U8 desc[UR38][R6.64+0x18], R13 ;  /* 0x0000180d0600c986 */ /* 0x0007e2000c101126 */
[----:B------:R-:W-:Y:S05]  /*2920*/  @P3 BRA `(.L_x_61) ;  /* 0x00000000000c3947 */ /* 0x000fea0003800000 */
[----:B------:R-:W3:Y:S02]  /*2930*/  LDG.E.U8 R96, desc[UR38][R10.64+0x19] ;  /* 0x000019260a607981 */ /* 0x000ee4000c1e1100 */
[----:B---3--:R-:W-:-:S05]  /*2940*/  PRMT R13, R96, 0x8880, RZ ;  /* 0x00008880600d7816 */ /* 0x008fca00000000ff */
[----:B------:R-:W-:-:S07]  /*2950*/  IMAD R14, R13, R88, RZ ;  /* 0x000000580d0e7224 */ /* 0x000fce00078e02ff */
.L_x_61:
[----:B------:R-:W-:Y:S05]  /*2960*/  BSYNC B1 ;  /* 0x0000000000017941 */ /* 0x000fea0003800000 */
.L_x_60:
[----:B------:R-:W-:Y:S01]  /*2970*/  @!P3 IMAD R39, R39, R19, R14 ;  /* 0x000000132727b224 */ /* 0x000fe200078e020e */
[----:B------:R-:W-:Y:S04]  /*2980*/  BSSY B1, `(.L_x_62) ;  /* 0x0000006000017945 */ /* 0x000fe80003800000 */
[----:B------:R0:W-:Y:S01]  /*2990*/  @!P3 STG.E.U8 desc[UR38][R6.64+0x19], R39 ;  /* 0x000019270600b986 */ /* 0x0001e2000c101126 */
[----:B------:R-:W-:Y:S05]  /*29a0*/  @P5 BRA `(.L_x_63) ;  /* 0x00000000000c5947 */ /* 0x000fea0003800000 */
[----:B------:R-:W3:Y:S02]  /*29b0*/  LDG.E.U8 R96, desc[UR38][R8.64+0x20] ;  /* 0x0000202608607981 */ /* 0x000ee4000c1e1100 */
[----:B---3--:R-:W-:-:S05]  /*29c0*/  PRMT R13, R96, 0x8880, RZ ;  /* 0x00008880600d7816 */ /* 0x008fca00000000ff */
[----:B------:R-:W-:-:S07]  /*29d0*/  IMAD R14, R13, R88, RZ ;  /* 0x000000580d0e7224 */ /* 0x000fce00078e02ff */
.L_x_63:
[----:B------:R-:W-:Y:S05]  /*29e0*/  BSYNC B1 ;  /* 0x0000000000017941 */ /* 0x000fea0003800000 */
.L_x_62:
[----:B---3--:R-:W-:Y:S01]  /*29f0*/  @!P5 IMAD R13, R40, R19, R14 ;  /* 0x00000013280dd224 */ /* 0x008fe200078e020e */
[----:B------:R-:W-:Y:S04]  /*2a00*/  BSSY B1, `(.L_x_64) ;  /* 0x0000006000017945 */ /* 0x000fe80003800000 */
[----:B------:R3:W-:Y:S01]  /*2a10*/  @!P5 STG.E.U8 desc[UR38][R4.64+0x20], R13 ;  /* 0x0000200d0400d986 */ /* 0x0007e2000c101126 */
[----:B------:R-:W-:Y:S05]  /*2a20*/  @P2 BRA `(.L_x_65) ;  /* 0x00000000000c2947 */ /* 0x000fea0003800000 */
[----:B------:R-:W3:Y:S02]  /*2a30*/  LDG.E.U8 R96, desc[UR38][R8.64+0x21] ;  /* 0x0000212608607981 */ /* 0x000ee4000c1e1100 */
[----:B---3--:R-:W-:-:S05]  /*2a40*/  PRMT R13, R96, 0x8880, RZ ;  /* 0x00008880600d7816 */ /* 0x008fca00000000ff */
[----:B------:R-:W-:-:S07]  /*2a50*/  IMAD R14, R13, R88, RZ ;  /* 0x000000580d0e7224 */ /* 0x000fce00078e02ff */
.L_x_65:
[----:B------:R-:W-:Y:S05]  /*2a60*/  BSYNC B1 ;  /* 0x0000000000017941 */ /* 0x000fea0003800000 */
.L_x_64:
        /* <DEDUP_REMOVED lines=11> */
.L_x_67:
[----:B------:R-:W-:Y:S05]  /*2b20*/  BSYNC B1 ;  /* 0x0000000000017941 */ /* 0x000fea0003800000 */
.L_x_66:
[----:B---3--:R-:W-:Y:S01]  /*2b30*/  @!P4 IMAD R13, R42, R19, R14 ;  /* 0x000000132a0dc224 */ /* 0x008fe200078e020e */
[----:B------:R-:W-:Y:S04]  /*2b40*/  BSSY B1, `(.L_x_68) ;  /* 0x0000006000017945 */ /* 0x000fe80003800000 */
[----:B------:R3:W-:Y:S01]  /*2b50*/  @!P4 STG.E.U8 desc[UR38][R6.64+0x20], R13 ;  /* 0x0000200d0600c986 */ /* 0x0007e2000c101126 */
[----:B------:R-:W-:Y:S05]  /*2b60*/  @P3 BRA `(.L_x_69) ;  /* 0x00000000000c3947 */ /* 0x000fea0003800000 */
[----:B------:R-:W3:Y:S02]  /*2b70*/  LDG.E.U8 R96, desc[UR38][R10.64+0x21] ;  /* 0x000021260a607981 */ /* 0x000ee4000c1e1100 */
[----:B---3--:R-:W-:-:S05]  /*2b80*/  PRMT R13, R96, 0x8880, RZ ;  /* 0x00008880600d7816 */ /* 0x008fca00000000ff */
[----:B------:R-:W-:-:S07]  /*2b90*/  IMAD R14, R13, R88, RZ ;  /* 0x000000580d0e7224 */ /* 0x000fce00078e02ff */
.L_x_69:
[----:B------:R-:W-:Y:S05]  /*2ba0*/  BSYNC B1 ;  /* 0x0000000000017941 */ /* 0x000fea0003800000 */
.L_x_68:
[----:B------:R-:W-:Y:S01]  /*2bb0*/  @!P3 IMAD R43, R43, R19, R14 ;  /* 0x000000132b2bb224 */ /* 0x000fe200078e020e */
[----:B------:R-:W-:Y:S04]  /*2bc0*/  BSSY B1, `(.L_x_70) ;  /* 0x0000006000017945 */ /* 0x000fe80003800000 */
[----:B------:R0:W-:Y:S01]  /*2bd0*/  @!P3 STG.E.U8 desc[UR38][R6.64+0x21], R43 ;  /* 0x0000212b0600b986 */ /* 0x0001e2000c101126 */
[----:B------:R-:W-:Y:S05]  /*2be0*/  @P5 BRA `(.L_x_71) ;  /* 0x00000000000c5947 */ /* 0x000fea0003800000 */
[----:B------:R-:W3:Y:S02]  /*2bf0*/  LDG.E.U8 R96, desc[UR38][R8.64+0x28] ;  /* 0x0000282608607981 */ /* 0x000ee4000c1e1100 */
[----:B---3--:R-:W-:-:S05]  /*2c00*/  PRMT R13, R96, 0x8880, RZ ;  /* 0x00008880600d7816 */ /* 0x008fca00000000ff */
[----:B------:R-:W-:-:S07]  /*2c10*/  IMAD R14, R13, R88, RZ ;  /* 0x000000580d0e7224 */ /* 0x000fce00078e02ff */
.L_x_71:
[----:B------:R-:W-:Y:S05]  /*2c20*/  BSYNC B1 ;  /* 0x0000000000017941 */ /* 0x000fea0003800000 */
.L_x_70:
[----:B---3--:R-:W-:Y:S01]  /*2c30*/  @!P5 IMAD R13, R44, R19, R14 ;  /* 0x000000132c0dd224 */ /* 0x008fe200078e020e */
[----:B------:R-:W-:Y:S04]  /*2c40*/  BSSY B1, `(.L_x_72) ;  /* 0x0000006000017945 */ /* 0x000fe80003800000 */
[----:B------:R3:W-:Y:S01]  /*2c50*/  @!P5 STG.E.U8 desc[UR38][R4.64+0x28], R13 ;  /* 0x0000280d0400d986 */ /* 0x0007e2000c101126 */
[----:B------:R-:W-:Y:S05]  /*2c60*/  @P2 BRA `(.L_x_73) ;  /* 0x00000000000c2947 */ /* 0x000fea0003800000 */
[----:B------:R-:W3:Y:S02]  /*2c70*/  LDG.E.U8 R96, desc[UR38][R8.64+0x29] ;  /* 0x0000292608607981 */ /* 0x000ee4000c1e1100 */
[----:B---3--:R-:W-:-:S05]  /*2c80*/  PRMT R13, R96, 0x8880, RZ ;  /* 0x00008880600d7816 */ /* 0x008fca00000000ff */
[----:B------:R-:W-:-:S07]  /*2c90*/  IMAD R14, R13, R88, RZ ;  /* 0x000000580d0e7224 */ /* 0x000fce00078e02ff */
.L_x_73:
[----:B------:R-:W-:Y:S05]  /*2ca0*/  BSYNC B1 ;  /* 0x0000000000017941 */ /* 0x000fea0003800000 */
.L_x_72:
        /* <DEDUP_REMOVED lines=11> */
.L_x_75:
[----:B------:R-:W-:Y:S05]  /*2d60*/  BSYNC B1 ;  /* 0x0000000000017941 */ /* 0x000fea0003800000 */
.L_x_74:
[----:B---3--:R-:W-:Y:S01]  /*2d70*/  @!P4 IMAD R13, R46, R19, R14 ;  /* 0x000000132e0dc224 */ /* 0x008fe200078e020e */
[----:B------:R-:W-:Y:S04]  /*2d80*/  BSSY B1, `(.L_x_76) ;  /* 0x0000006000017945 */ /* 0x000fe80003800000 */
[----:B------:R3:W-:Y:S01]  /*2d90*/  @!P4 STG.E.U8 desc[UR38][R6.64+0x28], R13 ;  /* 0x0000280d0600c986 */ /* 0x0007e2000c101126 */
[----:B------:R-:W-:Y:S05]  /*2da0*/  @P3 BRA `(.L_x_77) ;  /* 0x00000000000c3947 */ /* 0x000fea0003800000 */
[----:B------:R-:W3:Y:S02]  /*2db0*/  LDG.E.U8 R96, desc[UR38][R10.64+0x29] ;  /* 0x000029260a607981 */ /* 0x000ee4000c1e1100 */
[----:B---3--:R-:W-:-:S05]  /*2dc0*/  PRMT R13, R96, 0x8880, RZ ;  /* 0x00008880600d7816 */ /* 0x008fca00000000ff */
[----:B------:R-:W-:-:S07]  /*2dd0*/  IMAD R14, R13, R88, RZ ;  /* 0x000000580d0e7224 */ /* 0x000fce00078e02ff */
.L_x_77:
[----:B------:R-:W-:Y:S05]  /*2de0*/  BSYNC B1 ;  /* 0x0000000000017941 */ /* 0x000fea0003800000 */
.L_x_76:
[----:B------:R-:W-:Y:S01]  /*2df0*/  @!P3 IMAD R47, R47, R19, R14 ;  /* 0x000000132f2fb224 */ /* 0x000fe200078e020e */
[----:B------:R-:W-:Y:S04]  /*2e00*/  BSSY B1, `(.L_x_78) ;  /* 0x0000006000017945 */ /* 0x000fe80003800000 */
[----:B------:R0:W-:Y:S01]  /*2e10*/  @!P3 STG.E.U8 desc[UR38][R6.64+0x29], R47 ;  /* 0x0000292f0600b986 */ /* 0x0001e2000c101126 */
[----:B------:R-:W-:Y:S05]  /*2e20*/  @P5 BRA `(.L_x_79) ;  /* 0x00000000000c5947 */ /* 0x000fea0003800000 */
[----:B------:R-:W3:Y:S02]  /*2e30*/  LDG.E.U8 R96, desc[UR38][R8.64+0x30] ;  /* 0x0000302608607981 */ /* 0x000ee4000c1e1100 */
[----:B---3--:R-:W-:-:S05]  /*2e40*/  PRMT R13, R96, 0x8880, RZ ;  /* 0x00008880600d7816 */ /* 0x008fca00000000ff */
[----:B------:R-:W-:-:S07]  /*2e50*/  IMAD R14, R13, R88, RZ ;  /* 0x000000580d0e7224 */ /* 0x000fce00078e02ff */
.L_x_79:
[----:B------:R-:W-:Y:S05]  /*2e60*/  BSYNC B1 ;  /* 0x0000000000017941 */ /* 0x000fea0003800000 */
.L_x_78:
[----:B---3--:R-:W-:Y:S01]  /*2e70*/  @!P5 IMAD R13, R48, R19, R14 ;  /* 0x00000013300dd224 */ /* 0x008fe200078e020e */
[----:B------:R-:W-:Y:S04]  /*2e80*/  BSSY B1, `(.L_x_80) ;  /* 0x0000006000017945 */ /* 0x000fe80003800000 */
[----:B------:R3:W-:Y:S01]  /*2e90*/  @!P5 STG.E.U8 desc[UR38][R4.64+0x30], R13 ;  /* 0x0000300d0400d986 */ /* 0x0007e2000c101126 */
[----:B------:R-:W-:Y:S05]  /*2ea0*/  @P2 BRA `(.L_x_81) ;  /* 0x00000000000c2947 */ /* 0x000fea0003800000 */
[----:B------:R-:W3:Y:S02]  /*2eb0*/  LDG.E.U8 R96, desc[UR38][R8.64+0x31] ;  /* 0x0000312608607981 */ /* 0x000ee4000c1e1100 */
[----:B---3--:R-:W-:-:S05]  /*2ec0*/  PRMT R13, R96, 0x8880, RZ ;  /* 0x00008880600d7816 */ /* 0x008fca00000000ff */
[----:B------:R-:W-:-:S07]  /*2ed0*/  IMAD R14, R13, R88, RZ ;  /* 0x000000580d0e7224 */ /* 0x000fce00078e02ff */
.L_x_81:
[----:B------:R-:W-:Y:S05]  /*2ee0*/  BSYNC B1 ;  /* 0x0000000000017941 */ /* 0x000fea0003800000 */
.L_x_80:
        /* <DEDUP_REMOVED lines=11> */
.L_x_83:
[----:B------:R-:W-:Y:S05]  /*2fa0*/  BSYNC B1 ;  /* 0x0000000000017941 */ /* 0x000fea0003800000 */
.L_x_82:
[----:B---3--:R-:W-:Y:S01]  /*2fb0*/  @!P4 IMAD R13, R50, R19, R14 ;  /* 0x00000013320dc224 */ /* 0x008fe200078e020e */
[----:B------:R-:W-:Y:S04]  /*2fc0*/  BSSY B1, `(.L_x_84) ;  /* 0x0000006000017945 */ /* 0x000fe80003800000 */
[----:B------:R3:W-:Y:S01]  /*2fd0*/  @!P4 STG.E.U8 desc[UR38][R6.64+0x30], R13 ;  /* 0x0000300d0600c986 */ /* 0x0007e2000c101126 */
[----:B------:R-:W-:Y:S05]  /*2fe0*/  @P3 BRA `(.L_x_85) ;  /* 0x00000000000c3947 */ /* 0x000fea0003800000 */
[----:B------:R-:W3:Y:S02]  /*2ff0*/  LDG.E.U8 R96, desc[UR38][R10.64+0x31] ;  /* 0x000031260a607981 */ /* 0x000ee4000c1e1100 */
[----:B---3--:R-:W-:-:S05]  /*3000*/  PRMT R13, R96, 0x8880, RZ ;  /* 0x00008880600d7816 */ /* 0x008fca00000000ff */
[----:B------:R-:W-:-:S07]  /*3010*/  IMAD R14, R13, R88, RZ ;  /* 0x000000580d0e7224 */ /* 0x000fce00078e02ff */
.L_x_85:
[----:B------:R-:W-:Y:S05]  /*3020*/  BSYNC B1 ;  /* 0x0000000000017941 */ /* 0x000fea0003800000 */
.L_x_84:
[----:B------:R-:W-:Y:S01]  /*3030*/  @!P3 IMAD R51, R51, R19, R14 ;  /* 0x000000133333b224 */ /* 0x000fe200078e020e */
[----:B------:R-:W-:Y:S04]  /*3040*/  BSSY B1, `(.L_x_86) ;  /* 0x0000006000017945 */ /* 0x000fe80003800000 */
[----:B------:R0:W-:Y:S01]  /*3050*/  @!P3 STG.E.U8 desc[UR38][R6.64+0x31], R51 ;  /* 0x000031330600b986 */ /* 0x0001e2000c101126 */
[----:B------:R-:W-:Y:S05]  /*3060*/  @P5 BRA `(.L_x_87) ;  /* 0x00000000000c5947 */ /* 0x000fea0003800000 */
[----:B------:R-:W3:Y:S02]  /*3070*/  LDG.E.U8 R96, desc[UR38][R8.64+0x38] ;  /* 0x0000382608607981 */ /* 0x000ee4000c1e1100 */
[----:B---3--:R-:W-:-:S05]  /*3080*/  PRMT R13, R96, 0x8880, RZ ;  /* 0x00008880600d7816 */ /* 0x008fca00000000ff */
[----:B------:R-:W-:-:S07]  /*3090*/  IMAD R14, R13, R88, RZ ;  /* 0x000000580d0e7224 */ /* 0x000fce00078e02ff */
.L_x_87:
[----:B------:R-:W-:Y:S05]  /*30a0*/  BSYNC B1 ;  /* 0x0000000000017941 */ /* 0x000fea0003800000 */
.L_x_86:
[----:B---3--:R-:W-:Y:S01]  /*30b0*/  @!P5 IMAD R13, R52, R19, R14 ;  /* 0x00000013340dd224 */ /* 0x008fe200078e020e */
[----:B------:R-:W-:Y:S04]  /*30c0*/  BSSY B1, `(.L_x_88) ;  /* 0x0000006000017945 */ /* 0x000fe80003800000 */
[----:B------:R3:W-:Y:S01]  /*30d0*/  @!P5 STG.E.U8 desc[UR38][R4.64+0x38], R13 ;  /* 0x0000380d0400d986 */ /* 0x0007e2000c101126 */
[----:B------:R-:W-:Y:S05]  /*30e0*/  @P2 BRA `(.L_x_89) ;  /* 0x00000000000c2947 */ /* 0x000fea0003800000 */
[----:B------:R-:W3:Y:S02]  /*30f0*/  LDG.E.U8 R96, desc[UR38][R8.64+0x39] ;  /* 0x0000392608607981 */ /* 0x000ee4000c1e1100 */
[----:B---3--:R-:W-:-:S05]  /*3100*/  PRMT R13, R96, 0x8880, RZ ;  /* 0x00008880600d7816 */ /* 0x008fca00000000ff */
[----:B------:R-:W-:-:S07]  /*3110*/  IMAD R14, R13, R88, RZ ;  /* 0x000000580d0e7224 */ /* 0x000fce00078e02ff */
.L_x_89:
[----:B------:R-:W-:Y:S05]  /*3120*/  BSYNC B1 ;  /* 0x0000000000017941 */ /* 0x000fea0003800000 */
.L_x_88:
        /* <DEDUP_REMOVED lines=11> */
.L_x_91:
[----:B------:R-:W-:Y:S05]  /*31e0*/  BSYNC B1 ;  /* 0x0000000000017941 */ /* 0x000fea0003800000 */
.L_x_90:
[----:B---3--:R-:W-:Y:S01]  /*31f0*/  @!P4 IMAD R13, R54, R19, R14 ;  /* 0x00000013360dc224 */ /* 0x008fe200078e020e */
[----:B------:R-:W-:Y:S04]  /*3200*/  BSSY B1, `(.L_x_92) ;  /* 0x0000006000017945 */ /* 0x000fe80003800000 */
[----:B------:R3:W-:Y:S01]  /*3210*/  @!P4 STG.E.U8 desc[UR38][R6.64+0x38], R13 ;  /* 0x0000380d0600c986 */ /* 0x0007e2000c101126 */
[----:B------:R-:W-:Y:S05]  /*3220*/  @P3 BRA `(.L_x_93) ;  /* 0x00000000000c3947 */ /* 0x000fea0003800000 */
[----:B------:R-:W3:Y:S02]  /*3230*/  LDG.E.U8 R96, desc[UR38][R10.64+0x39] ;  /* 0x000039260a607981 */ /* 0x000ee4000c1e1100 */
[----:B---3--:R-:W-:-:S05]  /*3240*/  PRMT R13, R96, 0x8880, RZ ;  /* 0x00008880600d7816 */ /* 0x008fca00000000ff */
[----:B------:R-:W-:-:S07]  /*3250*/  IMAD R14, R13, R88, RZ ;  /* 0x000000580d0e7224 */ /* 0x000fce00078e02ff */
.L_x_93:
[----:B------:R-:W-:Y:S05]  /*3260*/  BSYNC B1 ;  /* 0x0000000000017941 */ /* 0x000fea0003800000 */
.L_x_92:
[----:B------:R-:W-:Y:S01]  /*3270*/  @!P3 IMAD R55, R55, R19, R14 ;  /* 0x000000133737b224 */ /* 0x000fe200078e020e */
[----:B------:R-:W-:Y:S04]  /*3280*/  BSSY B1, `(.L_x_94) ;  /* 0x0000006000017945 */ /* 0x000fe80003800000 */
[----:B------:R0:W-:Y:S01]  /*3290*/  @!P3 STG.E.U8 desc[UR38][R6.64+0x39], R55 ;  /* 0x000039370600b986 */ /* 0x0001e2000c101126 */
[----:B------:R-:W-:Y:S05]  /*32a0*/  @P5 BRA `(.L_x_95) ;  /* 0x00000000000c5947 */ /* 0x000fea0003800000 */
[----:B------:R-:W3:Y:S02]  /*32b0*/  LDG.E.U8 R96, desc[UR38][R8.64+0x40] ;  /* 0x0000402608607981 */ /* 0x000ee4000c1e1100 */
[----:B---3--:R-:W-:-:S05]  /*32c0*/  PRMT R13, R96, 0x8880, RZ ;  /* 0x00008880600d7816 */ /* 0x008fca00000000ff */
[----:B------:R-:W-:-:S07]  /*32d0*/  IMAD R14, R13, R88, RZ ;  /* 0x000000580d0e7224 */ /* 0x000fce00078e02ff */
.L_x_95:
[----:B------:R-:W-:Y:S05]  /*32e0*/  BSYNC B1 ;  /* 0x0000000000017941 */ /* 0x000fea0003800000 */
.L_x_94:
[----:B---3--:R-:W-:Y:S01]  /*32f0*/  @!P5 IMAD R13, R56, R19, R14 ;  /* 0x00000013380dd224 */ /* 0x008fe200078e020e */
[----:B------:R-:W-:Y:S04]  /*3300*/  BSSY B1, `(.L_x_96) ;  /* 0x0000006000017945 */ /* 0x000fe80003800000 */
[----:B------:R3:W-:Y:S01]  /*3310*/  @!P5 STG.E.U8 desc[UR38][R4.64+0x40], R13 ;  /* 0x0000400d0400d986 */ /* 0x0007e2000c101126 */
[----:B------:R-:W-:Y:S05]  /*3320*/  @P2 BRA `(.L_x_97) ;  /* 0x00000000000c2947 */ /* 0x000fea0003800000 */
[----:B------:R-:W3:Y:S02]  /*3330*/  LDG.E.U8 R96, desc[UR38][R8.64+0x41] ;  /* 0x0000412608607981 */ /* 0x000ee4000c1e1100 */
[----:B---3--:R-:W-:-:S05]  /*3340*/  PRMT R13, R96, 0x8880, RZ ;  /* 0x00008880600d7816 */ /* 0x008fca00000000ff */
[----:B------:R-:W-:-:S07]  /*3350*/  IMAD R14, R13, R88, RZ ;  /* 0x000000580d0e7224 */ /* 0x000fce00078e02ff */
.L_x_97:
[----:B------:R-:W-:Y:S05]  /*3360*/  BSYNC B1 ;  /* 0x0000000000017941 */ /* 0x000fea0003800000 */
.L_x_96:
        /* <DEDUP_REMOVED lines=11> */
.L_x_99:
[----:B------:R-:W-:Y:S05]  /*3420*/  BSYNC B1 ;  /* 0x0000000000017941 */ /* 0x000fea0003800000 */
.L_x_98:
[----:B---3--:R-:W-:Y:S01]  /*3430*/  @!P4 IMAD R13, R58, R19, R14 ;  /* 0x000000133a0dc224 */ /* 0x008fe200078e020e */
[----:B------:R-:W-:Y:S04]  /*3440*/  BSSY B1, `(.L_x_100) ;  /* 0x0000006000017945 */ /* 0x000fe80003800000 */
[----:B------:R3:W-:Y:S01]  /*3450*/  @!P4 STG.E.U8 desc[UR38][R6.64+0x40], R13 ;  /* 0x0000400d0600c986 */ /* 0x0007e2000c101126 */
[----:B------:R-:W-:Y:S05]  /*3460*/  @P3 BRA `(.L_x_101) ;  /* 0x00000000000c3947 */ /* 0x000fea0003800000 */
[----:B------:R-:W3:Y:S02]  /*3470*/  LDG.E.U8 R96, desc[UR38][R10.64+0x41] ;  /* 0x000041260a607981 */ /* 0x000ee4000c1e1100 */
[----:B---3--:R-:W-:-:S05]  /*3480*/  PRMT R13, R96, 0x8880, RZ ;  /* 0x00008880600d7816 */ /* 0x008fca00000000ff */
[----:B------:R-:W-:-:S07]  /*3490*/  IMAD R14, R13, R88, RZ ;  /* 0x000000580d0e7224 */ /* 0x000fce00078e02ff */
.L_x_101:
[----:B------:R-:W-:Y:S05]  /*34a0*/  BSYNC B1 ;  /* 0x0000000000017941 */ /* 0x000fea0003800000 */
.L_x_100:
[----:B------:R-:W-:Y:S01]  /*34b0*/  @!P3 IMAD R59, R59, R19, R14 ;  /* 0x000000133b3bb224 */ /* 0x000fe200078e020e */
[----:B------:R-:W-:Y:S04]  /*34c0*/  BSSY B1, `(.L_x_102) ;  /* 0x0000006000017945 */ /* 0x000fe80003800000 */
[----:B------:R0:W-:Y:S01]  /*34d0*/  @!P3 STG.E.U8 desc[UR38][R6.64+0x41], R59 ;  /* 0x0000413b0600b986 */ /* 0x0001e2000c101126 */
[----:B------:R-:W-:Y:S05]  /*34e0*/  @P5 BRA `(.L_x_103) ;  /* 0x00000000000c5947 */ /* 0x000fea0003800000 */
[----:B------:R-:W3:Y:S02]  /*34f0*/  LDG.E.U8 R96, desc[UR38][R8.64+0x48] ;  /* 0x0000482608607981 */ /* 0x000ee4000c1e1100 */
[----:B---3--:R-:W-:-:S05]  /*3500*/  PRMT R13, R96, 0x8880, RZ ;  /* 0x00008880600d7816 */ /* 0x008fca00000000ff */
[----:B------:R-:W-:-:S07]  /*3510*/  IMAD R14, R13, R88, RZ ;  /* 0x000000580d0e7224 */ /* 0x000fce00078e02ff */
.L_x_103:
[----:B------:R-:W-:Y:S05]  /*3520*/  BSYNC B1 ;  /* 0x0000000000017941 */ /* 0x000fea0003800000 */
.L_x_102:
[----:B---3--:R-:W-:Y:S01]  /*3530*/  @!P5 IMAD R13, R60, R19, R14 ;  /* 0x000000133c0dd224 */ /* 0x008fe200078e020e */
[----:B------:R-:W-:Y:S04]  /*3540*/  BSSY B1, `(.L_x_104) ;  /* 0x0000006000017945 */ /* 0x000fe80003800000 */
[----:B------:R3:W-:Y:S01]  /*3550*/  @!P5 STG.E.U8 desc[UR38][R4.64+0x48], R13 ;  /* 0x0000480d0400d986 */ /* 0x0007e2000c101126 */
[----:B------:R-:W-:Y:S05]  /*3560*/  @P2 BRA `(.L_x_105) ;  /* 0x00000000000c2947 */ /* 0x000fea0003800000 */
[----:B------:R-:W3:Y:S02]  /*3570*/  LDG.E.U8 R96, desc[UR38][R8.64+0x49] ;  /* 0x0000492608607981 */ /* 0x000ee4000c1e1100 */
[----:B---3--:R-:W-:-:S05]  /*3580*/  PRMT R13, R96, 0x8880, RZ ;  /* 0x00008880600d7816 */ /* 0x008fca00000000ff */
[----:B------:R-:W-:-:S07]  /*3590*/  IMAD R14, R13, R88, RZ ;  /* 0x000000580d0e7224 */ /* 0x000fce00078e02ff */
.L_x_105:
[----:B------:R-:W-:Y:S05]  /*35a0*/  BSYNC B1 ;  /* 0x0000000000017941 */ /* 0x000fea0003800000 */
.L_x_104:
        /* <DEDUP_REMOVED lines=11> */
.L_x_107:
[----:B------:R-:W-:Y:S05]  /*3660*/  BSYNC B1 ;  /* 0x0000000000017941 */ /* 0x000fea0003800000 */
.L_x_106:
[----:B---3--:R-:W-:Y:S01]  /*3670*/  @!P4 IMAD R13, R62, R19, R14 ;  /* 0x000000133e0dc224 */ /* 0x008fe200078e020e */
[----:B------:R-:W-:Y:S04]  /*3680*/  BSSY B1, `(.L_x_108) ;  /* 0x0000006000017945 */ /* 0x000fe80003800000 */
[----:B------:R3:W-:Y:S01]  /*3690*/  @!P4 STG.E.U8 desc[UR38][R6.64+0x48], R13 ;  /* 0x0000480d0600c986 */ /* 0x0007e2000c101126 */
[----:B------:R-:W-:Y:S05]  /*36a0*/  @P3 BRA `(.L_x_109) ;  /* 0x00000000000c3947 */ /* 0x000fea0003800000 */
[----:B------:R-:W3:Y:S02]  /*36b0*/  LDG.E.U8 R96, desc[UR38][R10.64+0x49] ;  /* 0x000049260a607981 */ /* 0x000ee4000c1e1100 */
[----:B---3--:R-:W-:-:S05]  /*36c0*/  PRMT R13, R96, 0x8880, RZ ;  /* 0x00008880600d7816 */ /* 0x008fca00000000ff */
[----:B------:R-:W-:-:S07]  /*36d0*/  IMAD R14, R13, R88, RZ ;  /* 0x000000580d0e7224 */ /* 0x000fce00078e02ff */
.L_x_109:
[----:B------:R-:W-:Y:S05]  /*36e0*/  BSYNC B1 ;  /* 0x0000000000017941 */ /* 0x000fea0003800000 */
.L_x_108:
[----:B------:R-:W-:Y:S01]  /*36f0*/  @!P3 IMAD R63, R63, R19, R14 ;  /* 0x000000133f3fb224 */ /* 0x000fe200078e020e */
[----:B------:R-:W-:Y:S04]  /*3700*/  BSSY B1, `(.L_x_110) ;  /* 0x0000006000017945 */ /* 0x000fe80003800000 */
[----:B------:R0:W-:Y:S01]  /*3710*/  @!P3 STG.E.U8 desc[UR38][R6.64+0x49], R63 ;  /* 0x0000493f0600b986 */ /* 0x0001e2000c101126 */
[----:B------:R-:W-:Y:S05]  /*3720*/  @P5 BRA `(.L_x_111) ;  /* 0x00000000000c5947 */ /* 0x000fea0003800000 */
[----:B------:R-:W3:Y:S02]  /*3730*/  LDG.E.U8 R96, desc[UR38][R8.64+0x50] ;  /* 0x0000502608607981 */ /* 0x000ee4000c1e1100 */
[----:B---3--:R-:W-:-:S05]  /*3740*/  PRMT R13, R96, 0x8880, RZ ;  /* 0x00008880600d7816 */ /* 0x008fca00000000ff */
[----:B------:R-:W-:-:S07]  /*3750*/  IMAD R14, R13, R88, RZ ;  /* 0x000000580d0e7224 */ /* 0x000fce00078e02ff */
.L_x_111:
[----:B------:R-:W-:Y:S05]  /*3760*/  BSYNC B1 ;  /* 0x0000000000017941 */ /* 0x000fea0003800000 */
.L_x_110:
[----:B---3--:R-:W-:Y:S01]  /*3770*/  @!P5 IMAD R13, R64, R19, R14 ;  /* 0x00000013400dd224 */ /* 0x008fe200078e020e */
[----:B------:R-:W-:Y:S04]  /*3780*/  BSSY B1, `(.L_x_112) ;  /* 0x0000006000017945 */ /* 0x000fe80003800000 */
[----:B------:R3:W-:Y:S01]  /*3790*/  @!P5 STG.E.U8 desc[UR38][R4.64+0x50], R13 ;  /* 0x0000500d0400d986 */ /* 0x0007e2000c101126 */
[----:B------:R-:W-:Y:S05]  /*37a0*/  @P2 BRA `(.L_x_113) ;  /* 0x00000000000c2947 */ /* 0x000fea0003800000 */
[----:B------:R-:W3:Y:S02]  /*37b0*/  LDG.E.U8 R96, desc[UR38][R8.64+0x51] ;  /* 0x0000512608607981 */ /* 0x000ee4000c1e1100 */
[----:B---3--:R-:W-:-:S05]  /*37c0*/  PRMT R13, R96, 0x8880, RZ ;  /* 0x00008880600d7816 */ /* 0x008fca00000000ff */
[----:B------:R-:W-:-:S07]  /*37d0*/  IMAD R14, R13, R88, RZ ;  /* 0x000000580d0e7224 */ /* 0x000fce00078e02ff */
.L_x_113:
[----:B------:R-:W-:Y:S05]  /*37e0*/  BSYNC B1 ;  /* 0x0000000000017941 */ /* 0x000fea0003800000 */
.L_x_112:
        /* <DEDUP_REMOVED lines=11> */
.L_x_115:
[----:B------:R-:W-:Y:S05]  /*38a0*/  BSYNC B1 ;  /* 0x0000000000017941 */ /* 0x000fea0003800000 */
.L_x_114:
[----:B---3--:R-:W-:Y:S01]  /*38b0*/  @!P4 IMAD R13, R66, R19, R14 ;  /* 0x00000013420dc224 */ /* 0x008fe200078e020e */
[----:B------:R-:W-:Y:S04]  /*38c0*/  BSSY B1, `(.L_x_116) ;  /* 0x0000006000017945 */ /* 0x000fe80003800000 */
[----:B------:R3:W-:Y:S01]  /*38d0*/  @!P4 STG.E.U8 desc[UR38][R6.64+0x50], R13 ;  /* 0x0000500d0600c986 */ /* 0x0007e2000c101126 */
[----:B------:R-:W-:Y:S05]  /*38e0*/  @P3 BRA `(.L_x_117) ;  /* 0x00000000000c3947 */ /* 0x000fea0003800000 */
[----:B------:R-:W3:Y:S02]  /*38f0*/  LDG.E.U8 R96, desc[UR38][R10.64+0x51] ;  /* 0x000051260a607981 */ /* 0x000ee4000c1e1100 */
[----:B---3--:R-:W-:-:S05]  /*3900*/  PRMT R13, R96, 0x8880, RZ ;  /* 0x00008880600d7816 */ /* 0x008fca00000000ff */
[----:B------:R-:W-:-:S07]  /*3910*/  IMAD R14, R13, R88, RZ ;  /* 0x000000580d0e7224 */ /* 0x000fce00078e02ff */
.L_x_117:
[----:B------:R-:W-:Y:S05]  /*3920*/  BSYNC B1 ;  /* 0x0000000000017941 */ /* 0x000fea0003800000 */
.L_x_116:
[----:B------:R-:W-:Y:S01]  /*3930*/  @!P3 IMAD R67, R67, R19, R14 ;  /* 0x000000134343b224 */ /* 0x000fe200078e020e */
[----:B------:R-:W-:Y:S04]  /*3940*/  BSSY B1, `(.L_x_118) ;  /* 0x0000006000017945 */ /* 0x000fe80003800000 */
[----:B------:R0:W-:Y:S01]  /*3950*/  @!P3 STG.E.U8 desc[UR38][R6.64+0x51], R67 ;  /* 0x000051430600b986 */ /* 0x0001e2000c101126 */
[----:B------:R-:W-:Y:S05]  /*3960*/  @P5 BRA `(.L_x_119) ;  /* 0x00000000000c5947 */ /* 0x000fea0003800000 */
[----:B------:R-:W3:Y:S02]  /*3970*/  LDG.E.U8 R96, desc[UR38][R8.64+0x58] ;  /* 0x0000582608607981 */ /* 0x000ee4000c1e1100 */
[----:B---3--:R-:W-:-:S05]  /*3980*/  PRMT R13, R96, 0x8880, RZ ;  /* 0x00008880600d7816 */ /* 0x008fca00000000ff */
[----:B------:R-:W-:-:S07]  /*3990*/  IMAD R14, R13, R88, RZ ;  /* 0x000000580d0e7224 */ /* 0x000fce00078e02ff */
.L_x_119:
[----:B------:R-:W-:Y:S05]  /*39a0*/  BSYNC B1 ;  /* 0x0000000000017941 */ /* 0x000fea0003800000 */
.L_x_118:
[----:B---3--:R-:W-:Y:S01]  /*39b0*/  @!P5 IMAD R13, R68, R19, R14 ;  /* 0x00000013440dd224 */ /* 0x008fe200078e020e */
[----:B------:R-:W-:Y:S04]  /*39c0*/  BSSY B1, `(.L_x_120) ;  /* 0x0000006000017945 */ /* 0x000fe80003800000 */
[----:B------:R3:W-:Y:S01]  /*39d0*/  @!P5 STG.E.U8 desc[UR38][R4.64+0x58], R13 ;  /* 0x0000580d0400d986 */ /* 0x0007e2000c101126 */
[----:B------:R-:W-:Y:S05]  /*39e0*/  @P2 BRA `(.L_x_121) ;  /* 0x00000000000c2947 */ /* 0x000fea0003800000 */
[----:B------:R-:W3:Y:S02]  /*39f0*/  LDG.E.U8 R96, desc[UR38][R8.64+0x59] ;  /* 0x0000592608607981 */ /* 0x000ee4000c1e1100 */
[----:B---3--:R-:W-:-:S05]  /*3a00*/  PRMT R13, R96, 0x8880, RZ ;  /* 0x00008880600d7816 */ /* 0x008fca00000000ff */
[----:B------:R-:W-:-:S07]  /*3a10*/  IMAD R14, R13, R88, RZ ;  /* 0x000000580d0e7224 */ /* 0x000fce00078e02ff */
.L_x_121:
[----:B------:R-:W-:Y:S05]  /*3a20*/  BSYNC B1 ;  /* 0x0000000000017941 */ /* 0x000fea0003800000 */
.L_x_120:
        /* <DEDUP_REMOVED lines=11> */
.L_x_123:
[----:B------:R-:W-:Y:S05]  /*3ae0*/  BSYNC B1 ;  /* 0x0000000000017941 */ /* 0x000fea0003800000 */
.L_x_122:
[----:B---3--:R-:W-:Y:S01]  /*3af0*/  @!P4 IMAD R13, R70, R19, R14 ;  /* 0x00000013460dc224 */ /* 0x008fe200078e020e */
[----:B------:R-:W-:Y:S04]  /*3b00*/  BSSY B1, `(.L_x_124) ;  /* 0x0000006000017945 */ /* 0x000fe80003800000 */
[----:B------:R3:W-:Y:S01]  /*3b10*/  @!P4 STG.E.U8 desc[UR38][R6.64+0x58], R13 ;  /* 0x0000580d0600c986 */ /* 0x0007e2000c101126 */
[----:B------:R-:W-:Y:S05]  /*3b20*/  @P3 BRA `(.L_x_125) ;  /* 0x00000000000c3947 */ /* 0x000fea0003800000 */
[----:B------:R-:W3:Y:S02]  /*3b30*/  LDG.E.U8 R96, desc[UR38][R10.64+0x59] ;  /* 0x000059260a607981 */ /* 0x000ee4000c1e1100 */
[----:B---3--:R-:W-:-:S05]  /*3b40*/  PRMT R13, R96, 0x8880, RZ ;  /* 0x00008880600d7816 */ /* 0x008fca00000000ff */
[----:B------:R-:W-:-:S07]  /*3b50*/  IMAD R14, R13, R88, RZ ;  /* 0x000000580d0e7224 */ /* 0x000fce00078e02ff */
.L_x_125:
[----:B------:R-:W-:Y:S05]  /*3b60*/  BSYNC B1 ;  /* 0x0000000000017941 */ /* 0x000fea0003800000 */
.L_x_124:
[----:B------:R-:W-:Y:S01]  /*3b70*/  @!P3 IMAD R71, R71, R19, R14 ;  /* 0x000000134747b224 */ /* 0x000fe200078e020e */
[----:B------:R-:W-:Y:S04]  /*3b80*/  BSSY B1, `(.L_x_126) ;  /* 0x0000006000017945 */ /* 0x000fe80003800000 */
[----:B------:R0:W-:Y:S01]  /*3b90*/  @!P3 STG.E.U8 desc[UR38][R6.64+0x59], R71 ;  /* 0x000059470600b986 */ /* 0x0001e2000c101126 */
[----:B------:R-:W-:Y:S05]  /*3ba0*/  @P5 BRA `(.L_x_127) ;  /* 0x00000000000c5947 */ /* 0x000fea0003800000 */
[----:B------:R-:W3:Y:S02]  /*3bb0*/  LDG.E.U8 R96, desc[UR38][R8.64+0x60] ;  /* 0x0000602608607981 */ /* 0x000ee4000c1e1100 */
[----:B---3--:R-:W-:-:S05]  /*3bc0*/  PRMT R13, R96, 0x8880, RZ ;  /* 0x00008880600d7816 */ /* 0x008fca00000000ff */
[----:B------:R-:W-:-:S07]  /*3bd0*/  IMAD R14, R13, R88, RZ ;  /* 0x000000580d0e7224 */ /* 0x000fce00078e02ff */
.L_x_127:
[----:B------:R-:W-:Y:S05]  /*3be0*/  BSYNC B1 ;  /* 0x0000000000017941 */ /* 0x000fea0003800000 */
.L_x_126:
[----:B---3--:R-:W-:Y:S01]  /*3bf0*/  @!P5 IMAD R13, R72, R19, R14 ;  /* 0x00000013480dd224 */ /* 0x008fe200078e020e */
[----:B------:R-:W-:Y:S04]  /*3c00*/  BSSY B1, `(.L_x_128) ;  /* 0x0000006000017945 */ /* 0x000fe80003800000 */
[----:B------:R3:W-:Y:S01]  /*3c10*/  @!P5 STG.E.U8 desc[UR38][R4.64+0x60], R13 ;  /* 0x0000600d0400d986 */ /* 0x0007e2000c101126 */
[----:B------:R-:W-:Y:S05]  /*3c20*/  @P2 BRA `(.L_x_129) ;  /* 0x00000000000c2947 */ /* 0x000fea0003800000 */
[----:B------:R-:W3:Y:S02]  /*3c30*/  LDG.E.U8 R96, desc[UR38][R8.64+0x61] ;  /* 0x0000612608607981 */ /* 0x000ee4000c1e1100 */
[----:B---3--:R-:W-:-:S05]  /*3c40*/  PRMT R13, R96, 0x8880, RZ ;  /* 0x00008880600d7816 */ /* 0x008fca00000000ff */
[----:B------:R-:W-:-:S07]  /*3c50*/  IMAD R14, R13, R88, RZ ;  /* 0x000000580d0e7224 */ /* 0x000fce00078e02ff */
.L_x_129:
[----:B------:R-:W-:Y:S05]  /*3c60*/  BSYNC B1 ;  /* 0x0000000000017941 */ /* 0x000fea0003800000 */
.L_x_128:
        /* <DEDUP_REMOVED lines=11> */
.L_x_131:
[----:B------:R-:W-:Y:S05]  /*3d20*/  BSYNC B1 ;  /* 0x0000000000017941 */ /* 0x000fea0003800000 */
.L_x_130:
[----:B---3--:R-:W-:Y:S01]  /*3d30*/  @!P4 IMAD R13, R74, R19, R14 ;  /* 0x000000134a0dc224 */ /* 0x008fe200078e020e */
[----:B------:R-:W-:Y:S04]  /*3d40*/  BSSY B1, `(.L_x_132) ;  /* 0x0000006000017945 */ /* 0x000fe80003800000 */
[----:B------:R3:W-:Y:S01]  /*3d50*/  @!P4 STG.E.U8 desc[UR38][R6.64+0x60], R13 ;  /* 0x0000600d0600c986 */ /* 0x0007e2000c101126 */
[----:B------:R-:W-:Y:S05]  /*3d60*/  @P3 BRA `(.L_x_133) ;  /* 0x00000000000c3947 */ /* 0x000fea0003800000 */
[----:B------:R-:W3:Y:S02]  /*3d70*/  LDG.E.U8 R96, desc[UR38][R10.64+0x61] ;  /* 0x000061260a607981 */ /* 0x000ee4000c1e1100 */
[----:B---3--:R-:W-:-:S05]  /*3d80*/  PRMT R13, R96, 0x8880, RZ ;  /* 0x00008880600d7816 */ /* 0x008fca00000000ff */
[----:B------:R-:W-:-:S07]  /*3d90*/  IMAD R14, R13, R88, RZ ;  /* 0x000000580d0e7224 */ /* 0x000fce00078e02ff */
.L_x_133:
[----:B------:R-:W-:Y:S05]  /*3da0*/  BSYNC B1 ;  /* 0x0000000000017941 */ /* 0x000fea0003800000 */
.L_x_132:
[----:B------:R-:W-:Y:S01]  /*3db0*/  @!P3 IMAD R75, R75, R19, R14 ;  /* 0x000000134b4bb224 */ /* 0x000fe200078e020e */
[----:B------:R-:W-:Y:S04]  /*3dc0*/  BSSY B1, `(.L_x_134) ;  /* 0x0000006000017945 */ /* 0x000fe80003800000 */
[----:B------:R0:W-:Y:S01]  /*3dd0*/  @!P3 STG.E.U8 desc[UR38][R6.64+0x61], R75 ;  /* 0x0000614b0600b986 */ /* 0x0001e2000c101126 */
[----:B------:R-:W-:Y:S05]  /*3de0*/  @P5 BRA `(.L_x_135) ;  /* 0x00000000000c5947 */ /* 0x000fea0003800000 */
[----:B------:R-:W3:Y:S02]  /*3df0*/  LDG.E.U8 R96, desc[UR38][R8.64+0x68] ;  /* 0x0000682608607981 */ /* 0x000ee4000c1e1100 */
[----:B---3--:R-:W-:-:S05]  /*3e00*/  PRMT R13, R96, 0x8880, RZ ;  /* 0x00008880600d7816 */ /* 0x008fca00000000ff */
[----:B------:R-:W-:-:S07]  /*3e10*/  IMAD R14, R13, R88, RZ ;  /* 0x000000580d0e7224 */ /* 0x000fce00078e02ff */
.L_x_135:
[----:B------:R-:W-:Y:S05]  /*3e20*/  BSYNC B1 ;  /* 0x0000000000017941 */ /* 0x000fea0003800000 */
.L_x_134:
[----:B---3--:R-:W-:Y:S01]  /*3e30*/  @!P5 IMAD R13, R76, R19, R14 ;  /* 0x000000134c0dd224 */ /* 0x008fe200078e020e */
[----:B------:R-:W-:Y:S04]  /*3e40*/  BSSY B1, `(.L_x_136) ;  /* 0x0000006000017945 */ /* 0x000fe80003800000 */
[----:B------:R3:W-:Y:S01]  /*3e50*/  @!P5 STG.E.U8 desc[UR38][R4.64+0x68], R13 ;  /* 0x0000680d0400d986 */ /* 0x0007e2000c101126 */
[----:B------:R-:W-:Y:S05]  /*3e60*/  @P2 BRA `(.L_x_137) ;  /* 0x00000000000c2947 */ /* 0x000fea0003800000 */
[----:B------:R-:W3:Y:S02]  /*3e70*/  LDG.E.U8 R96, desc[UR38][R8.64+0x69] ;  /* 0x0000692608607981 */ /* 0x000ee4000c1e1100 */
[----:B---3--:R-:W-:-:S05]  /*3e80*/  PRMT R13, R96, 0x8880, RZ ;  /* 0x00008880600d7816 */ /* 0x008fca00000000ff */
[----:B------:R-:W-:-:S07]  /*3e90*/  IMAD R14, R13, R88, RZ ;  /* 0x000000580d0e7224 */ /* 0x000fce00078e02ff */
.L_x_137:
[----:B------:R-:W-:Y:S05]  /*3ea0*/  BSYNC B1 ;  /* 0x0000000000017941 */ /* 0x000fea0003800000 */
.L_x_136:
        /* <DEDUP_REMOVED lines=11> */
.L_x_139:
[----:B------:R-:W-:Y:S05]  /*3f60*/  BSYNC B1 ;  /* 0x0000000000017941 */ /* 0x000fea0003800000 */
.L_x_138:
[----:B---3--:R-:W-:Y:S01]  /*3f70*/  @!P4 IMAD R13, R78, R19, R14 ;  /* 0x000000134e0dc224 */ /* 0x008fe200078e020e */
[----:B------:R-:W-:Y:S04]  /*3f80*/  BSSY B1, `(.L_x_140) ;  /* 0x0000006000017945 */ /* 0x000fe80003800000 */
[----:B------:R3:W-:Y:S01]  /*3f90*/  @!P4 STG.E.U8 desc[UR38][R6.64+0x68], R13 ;  /* 0x0000680d0600c986 */ /* 0x0007e2000c101126 */
[----:B------:R-:W-:Y:S05]  /*3fa0*/  @P3 BRA `(.L_x_141) ;  /* 0x00000000000c3947 */ /* 0x000fea0003800000 */
[----:B------:R-:W3:Y:S02]  /*3fb0*/  LDG.E.U8 R96, desc[UR38][R10.64+0x69] ;  /* 0x000069260a607981 */ /* 0x000ee4000c1e1100 */
[----:B---3--:R-:W-:-:S05]  /*3fc0*/  PRMT R13, R96, 0x8880, RZ ;  /* 0x00008880600d7816 */ /* 0x008fca00000000ff */
[----:B------:R-:W-:-:S07]  /*3fd0*/  IMAD R14, R13, R88, RZ ;  /* 0x000000580d0e7224 */ /* 0x000fce00078e02ff */
.L_x_141:
[----:B------:R-:W-:Y:S05]  /*3fe0*/  BSYNC B1 ;  /* 0x0000000000017941 */ /* 0x000fea0003800000 */
.L_x_140:
[----:B------:R-:W-:Y:S01]  /*3ff0*/  @!P3 IMAD R79, R79, R19, R14 ;  /* 0x000000134f4fb224 */ /* 0x000fe200078e020e */
[----:B------:R-:W-:Y:S04]  /*4000*/  BSSY B1, `(.L_x_142) ;  /* 0x0000006000017945 */ /* 0x000fe80003800000 */
[----:B------:R0:W-:Y:S01]  /*4010*/  @!P3 STG.E.U8 desc[UR38][R6.64+0x69], R79 ;  /* 0x0000694f0600b986 */ /* 0x0001e2000c101126 */
[----:B------:R-:W-:Y:S05]  /*4020*/  @P5 BRA `(.L_x_143) ;  /* 0x00000000000c5947 */ /* 0x000fea0003800000 */
[----:B------:R-:W3:Y:S02]  /*4030*/  LDG.E.U8 R96, desc[UR38][R8.64+0x70] ;  /* 0x0000702608607981 */ /* 0x000ee4000c1e1100 */
[----:B---3--:R-:W-:-:S05]  /*4040*/  PRMT R13, R96, 0x8880, RZ ;  /* 0x00008880600d7816 */ /* 0x008fca00000000ff */
[----:B------:R-:W-:-:S07]  /*4050*/  IMAD R14, R13, R88, RZ ;  /* 0x000000580d0e7224 */ /* 0x000fce00078e02ff */
.L_x_143:
[----:B------:R-:W-:Y:S05]  /*4060*/  BSYNC B1 ;  /* 0x0000000000017941 */ /* 0x000fea0003800000 */
.L_x_142:
[----:B---3--:R-:W-:Y:S01]  /*4070*/  @!P5 IMAD R13, R80, R19, R14 ;  /* 0x00000013500dd224 */ /* 0x008fe200078e020e */
[----:B------:R-:W-:Y:S04]  /*4080*/  BSSY B1, `(.L_x_144) ;  /* 0x0000006000017945 */ /* 0x000fe80003800000 */
[----:B------:R3:W-:Y:S01]  /*4090*/  @!P5 STG.E.U8 desc[UR38][R4.64+0x70], R13 ;  /* 0x0000700d0400d986 */ /* 0x0007e2000c101126 */
[----:B------:R-:W-:Y:S05]  /*40a0*/  @P2 BRA `(.L_x_145) ;  /* 0x00000000000c2947 */ /* 0x000fea0003800000 */
[----:B------:R-:W3:Y:S02]  /*40b0*/  LDG.E.U8 R96, desc[UR38][R8.64+0x71] ;  /* 0x0000712608607981 */ /* 0x000ee4000c1e1100 */
[----:B---3--:R-:W-:-:S05]  /*40c0*/  PRMT R13, R96, 0x8880, RZ ;  /* 0x00008880600d7816 */ /* 0x008fca00000000ff */
[----:B------:R-:W-:-:S07]  /*40d0*/  IMAD R14, R13, R88, RZ ;  /* 0x000000580d0e7224 */ /* 0x000fce00078e02ff */
.L_x_145:
[----:B------:R-:W-:Y:S05]  /*40e0*/  BSYNC B1 ;  /* 0x0000000000017941 */ /* 0x000fea0003800000 */
.L_x_144:
[----:B------:R-:W-:Y:S01]  /*40f0*/  ISETP.LT.OR P4, PT, R3, 0x71, !P0 ;  /* 0x000000710300780c */ /* 0x000fe20004781670 */
[----:B------:R-:W-:Y:S01]  /*4100*/  @!P2 IMAD R81, R81, R19, R14 ;  /* 0x000000135151a224 */ /* 0x000fe200078e020e */
[----:B------:R-:W-:Y:S01]  /*4110*/  BSSY B1, `(.L_x_146) ;  /* 0x000000a000017945 */ /* 0x000fe20003800000 */
[C---:B------:R-:W-:Y:S02]  /*4120*/  ISETP.LT.OR P3, PT, R3.reuse, 0x72, !P0 ;  /* 0x000000720300780c */ /* 0x040fe40004761670 */
        /* <DEDUP_REMOVED lines=8> */
.L_x_147:
[----:B------:R-:W-:Y:S05]  /*41b0*/  BSYNC B1 ;  /* 0x0000000000017941 */ /* 0x000fea0003800000 */
.L_x_146:
[----:B---3--:R-:W-:Y:S01]  /*41c0*/  @!P4 IMAD R13, R82, R19, R14 ;  /* 0x00000013520dc224 */ /* 0x008fe200078e020e */
[----:B------:R-:W-:Y:S04]  /*41d0*/  BSSY B1, `(.L_x_148) ;  /* 0x0000006000017945 */ /* 0x000fe80003800000 */
[----:B------:R3:W-:Y:S01]  /*41e0*/  @!P4 STG.E.U8 desc[UR38][R6.64+0x70], R13 ;  /* 0x0000700d0600c986 */ /* 0x0007e2000c101126 */
[----:B------:R-:W-:Y:S05]  /*41f0*/  @P3 BRA `(.L_x_149) ;  /* 0x00000000000c3947 */ /* 0x000fea0003800000 */
[----:B------:R-:W3:Y:S02]  /*4200*/  LDG.E.U8 R96, desc[UR38][R10.64+0x71] ;  /* 0x000071260a607981 */ /* 0x000ee4000c1e1100 */
[----:B---3--:R-:W-:-:S05]  /*4210*/  PRMT R13, R96, 0x8880, RZ ;  /* 0x00008880600d7816 */ /* 0x008fca00000000ff */
[----:B------:R-:W-:-:S07]  /*4220*/  IMAD R14, R13, R88, RZ ;  /* 0x000000580d0e7224 */ /* 0x000fce00078e02ff */
.L_x_149:
[----:B------:R-:W-:Y:S05]  /*4230*/  BSYNC B1 ;  /* 0x0000000000017941 */ /* 0x000fea0003800000 */
.L_x_148:
[----:B------:R-:W-:Y:S01]  /*4240*/  @!P3 IMAD R83, R83, R19, R14 ;  /* 0x000000135353b224 */ /* 0x000fe200078e020e */
[----:B------:R-:W-:Y:S04]  /*4250*/  BSSY B1, `(.L_x_150) ;  /* 0x0000006000017945 */ /* 0x000fe80003800000 */
[----:B------:R0:W-:Y:S01]  /*4260*/  @!P3 STG.E.U8 desc[UR38][R6.64+0x71], R83 ;  /* 0x000071530600b986 */ /* 0x0001e2000c101126 */
[----:B------:R-:W-:Y:S05]  /*4270*/  @P2 BRA `(.L_x_151) ;  /* 0x00000000000c2947 */ /* 0x000fea0003800000 */
[----:B------:R-:W3:Y:S02]  /*4280*/  LDG.E.U8 R96, desc[UR38][R8.64+0x78] ;  /* 0x0000782608607981 */ /* 0x000ee4000c1e1100 */
[----:B---3--:R-:W-:-:S05]  /*4290*/  PRMT R13, R96, 0x8880, RZ ;  /* 0x00008880600d7816 */ /* 0x008fca00000000ff */
[----:B------:R-:W-:-:S07]  /*42a0*/  IMAD R14, R13, R88, RZ ;  /* 0x000000580d0e7224 */ /* 0x000fce00078e02ff */
.L_x_151:
[----:B------:R-:W-:Y:S05]  /*42b0*/  BSYNC B1 ;  /* 0x0000000000017941 */ /* 0x000fea0003800000 */
.L_x_150:
[----:B---3--:R-:W-:Y:S01]  /*42c0*/  @!P2 IMAD R13, R84, R19, R14 ;  /* 0x00000013540da224 */ /* 0x008fe200078e020e */
[----:B------:R-:W-:Y:S04]  /*42d0*/  BSSY B1, `(.L_x_152) ;  /* 0x0000006000017945 */ /* 0x000fe80003800000 */
[----:B------:R3:W-:Y:S01]  /*42e0*/  @!P2 STG.E.U8 desc[UR38][R4.64+0x78], R13 ;  /* 0x0000780d0400a986 */ /* 0x0007e2000c101126 */
[----:B------:R-:W-:Y:S05]  /*42f0*/  @P1 BRA `(.L_x_153) ;  /* 0x00000000000c1947 */ /* 0x000fea0003800000 */
[----:B------:R-:W3:Y:S02]  /*4300*/  LDG.E.U8 R96, desc[UR38][R8.64+0x79] ;  /* 0x0000792608607981 */ /* 0x000ee4000c1e1100 */
[----:B---3--:R-:W-:-:S05]  /*4310*/  PRMT R13, R96, 0x8880, RZ ;  /* 0x00008880600d7816 */ /* 0x008fca00000000ff */
[----:B------:R-:W-:-:S07]  /*4320*/  IMAD R14, R13, R88, RZ ;  /* 0x000000580d0e7224 */ /* 0x000fce00078e02ff */
.L_x_153:
[----:B------:R-:W-:Y:S05]  /*4330*/  BSYNC B1 ;  /* 0x0000000000017941 */ /* 0x000fea0003800000 */
.L_x_152:
[----:B------:R-:W-:Y:S01]  /*4340*/  @!P1 IMAD R85, R85, R19, R14 ;  /* 0x0000001355559224 */ /* 0x000fe200078e020e */
[----:B------:R-:W-:Y:S04]  /*4350*/  BSSY B1, `(.L_x_154) ;  /* 0x0000006000017945 */ /* 0x000fe80003800000 */
[----:B------:R0:W-:Y:S01]  /*4360*/  @!P1 STG.E.U8 desc[UR38][R4.64+0x79], R85 ;  /* 0x0000795504009986 */ /* 0x0001e2000c101126 */
[----:B------:R-:W-:Y:S05]  /*4370*/  @P5 BRA `(.L_x_155) ;  /* 0x00000000000c5947 */ /* 0x000fea0003800000 */
[----:B------:R-:W0:Y:S02]  /*4380*/  LDG.E.U8 R96, desc[UR38][R10.64+0x78] ;  /* 0x000078260a607981 */ /* 0x000e24000c1e1100 */
[----:B0123--:R-:W-:-:S05]  /*4390*/  PRMT R5, R96, 0x8880, RZ ;  /* 0x0000888060057816 */ /* 0x00ffca00000000ff */
[----:B------:R-:W-:-:S07]  /*43a0*/  IMAD R14, R5, R88, RZ ;  /* 0x00000058050e7224 */ /* 0x000fce00078e02ff */
.L_x_155:
[----:B------:R-:W-:Y:S05]  /*43b0*/  BSYNC B1 ;  /* 0x0000000000017941 */ /* 0x000fea0003800000 */
.L_x_154:
[----:B0123--:R-:W-:Y:S01]  /*43c0*/  @!P5 IMAD R5, R86, R19, R14 ;  /* 0x000000135605d224 */ /* 0x00ffe200078e020e */
[----:B------:R-:W-:Y:S01]  /*43d0*/  ISETP.LT.OR P0, PT, R3, 0x7a, !P0 ;  /* 0x0000007a0300780c */ /* 0x000fe20004701670 */
[----:B------:R-:W-:Y:S03]  /*43e0*/  BSSY B1, `(.L_x_156) ;  /* 0x0000006000017945 */ /* 0x000fe60003800000 */
[----:B------:R0:W-:Y:S09]  /*43f0*/  @!P5 STG.E.U8 desc[UR38][R6.64+0x78], R5 ;  /* 0x000078050600d986 */ /* 0x0001f2000c101126 */
[----:B------:R-:W-:Y:S05]  /*4400*/  @P0 BRA `(.L_x_157) ;  /* 0x00000000000c0947 */ /* 0x000fea0003800000 */
[----:B------:R-:W2:Y:S02]  /*4410*/  LDG.E.U8 R96, desc[UR38][R10.64+0x79] ;  /* 0x000079260a607981 */ /* 0x000ea4000c1e1100 */
[----:B--2---:R-:W-:-:S05]  /*4420*/  PRMT R3, R96, 0x8880, RZ ;  /* 0x0000888060037816 */ /* 0x004fca00000000ff */
[----:B------:R-:W-:-:S07]  /*4430*/  IMAD R14, R3, R88, RZ ;  /* 0x00000058030e7224 */ /* 0x000fce00078e02ff */
.L_x_157:
[----:B------:R-:W-:Y:S05]  /*4440*/  BSYNC B1 ;  /* 0x0000000000017941 */ /* 0x000fea0003800000 */
.L_x_156:
[----:B------:R-:W-:Y:S01]  /*4450*/  IMAD R87, R87, R19, R14 ;  /* 0x0000001357577224 */ /* 0x000fe200078e020e */
[----:B------:R-:W-:Y:S06]  /*4460*/  @P0 BRA `(.L_x_158) ;  /* 0x0000000c00100947 */ /* 0x000fec0003800000 */
[----:B------:R1:W-:Y:S01]  /*4470*/  STG.E.U8 desc[UR38][R6.64+0x79], R87 ;  /* 0x0000795706007986 */ /* 0x0003e2000c101126 */
[----:B------:R-:W-:Y:S05]  /*4480*/  BRA `(.L_x_158) ;  /* 0x0000000c00087947 */ /* 0x000fea0003800000 */
.L_x_29:
[C---:B------:R-:W-:Y:S02]  /*4490*/  ISETP.GE.AND P1, PT, R102.reuse, 0x1, PT ;  /* 0x000000016600780c */ /* 0x040fe40003f26270 */
[----:B------:R-:W-:Y:S02]  /*44a0*/  ISETP.GE.AND P0, PT, R102, 0x9, PT ;  /* 0x000000096600780c */ /* 0x000fe40003f06270 */
[C---:B------:R-:W-:Y:S02]  /*44b0*/  ISETP.LT.OR P4, PT, R3.reuse, 0x1, !P1 ;  /* 0x000000010300780c */ /* 0x040fe40004f81670 */
[C---:B------:R-:W-:Y:S02]  /*44c0*/  ISETP.LT.OR P3, PT, R3.reuse, 0x2, !P1 ;  /* 0x000000020300780c */ /* 0x040fe40004f61670 */
[C---:B------:R-:W-:Y:S02]  /*44d0*/  ISETP.LT.OR P2, PT, R3.reuse, 0x1, !P0 ;  /* 0x000000010300780c */ /* 0x040fe40004741670 */
[----:B------:R-:W-:-:S07]  /*44e0*/  ISETP.LT.OR P5, PT, R3, 0x2, !P0 ;  /* 0x000000020300780c */ /* 0x000fce00047a1670 */
[-C--:B------:R-:W-:Y:S02]  /*44f0*/  @!P4 IMAD R9, R24, R19.reuse, RZ ;  /* 0x000000131809c224 */ /* 0x080fe400078e02ff */
[-C--:B------:R-:W-:Y:S02]  /*4500*/  @!P3 IMAD R25, R25, R19.reuse, RZ ;  /* 0x000000131919b224 */ /* 0x080fe400078e02ff */
[-C--:B------:R-:W-:Y:S01]  /*4510*/  @!P2 IMAD R11, R26, R19.reuse, RZ ;  /* 0x000000131a0ba224 */ /* 0x080fe200078e02ff */
[----:B------:R0:W-:Y:S01]  /*4520*/  @!P4 STG.E.U8 desc[UR38][R4.64], R9 ;  /* 0x000000090400c986 */ /* 0x0001e2000c101126 */
[----:B------:R-:W-:Y:S01]  /*4530*/  ISETP.LT.OR P4, PT, R3, 0x9, !P1 ;  /* 0x000000090300780c */ /* 0x000fe20004f81670 */
[----:B------:R-:W-:Y:S02]  /*4540*/  @!P5 IMAD R27, R27, R19, RZ ;  /* 0x000000131b1bd224 */ /* 0x000fe400078e02ff */
[----:B------:R-:W-:Y:S01]  /*4550*/  @!P3 STG.E.U8 desc[UR38][R4.64+0x1], R25 ;  /* 0x000001190400b986 */ /* 0x000fe2000c101126 */
[----:B------:R-:W-:-:S03]  /*4560*/  ISETP.LT.OR P3, PT, R3, 0xa, !P1 ;  /* 0x0000000a0300780c */ /* 0x000fc60004f61670 */
[----:B------:R1:W-:Y:S01]  /*4570*/  @!P2 STG.E.U8 desc[UR38][R6.64], R11 ;  /* 0x0000000b0600a986 */ /* 0x0003e2000c101126 */
[----:B------:R-:W-:-:S03]  /*4580*/  ISETP.LT.OR P2, PT, R3, 0x9, !P0 ;  /* 0x000000090300780c */ /* 0x000fc60004741670 */
[----:B------:R-:W-:Y:S01]  /*4590*/  @!P5 STG.E.U8 desc[UR38][R6.64+0x1], R27 ;  /* 0x0000011b0600d986 */ /* 0x000fe2000c101126 */
[----:B------:R-:W-:Y:S01]  /*45a0*/  ISETP.LT.OR P5, PT, R3, 0xa, !P0 ;  /* 0x0000000a0300780c */ /* 0x000fe200047a1670 */
[----:B------:R-:W-:-:S04]  /*45b0*/  @!P4 IMAD R13, R28, R19, RZ ;  /* 0x000000131c0dc224 */ /* 0x000fc800078e02ff */
[-C--:B------:R-:W-:Y:S01]  /*45c0*/  @!P3 IMAD R29, R29, R19.reuse, RZ ;  /* 0x000000131d1db224 */ /* 0x080fe200078e02ff */
[----:B------:R-:W-:Y:S01]  /*45d0*/  @!P4 STG.E.U8 desc[UR38][R4.64+0x8], R13 ;  /* 0x0000080d0400c986 */ /* 0x000fe2000c101126 */
[C---:B------:R-:W-:Y:S02]  /*45e0*/  ISETP.LT.OR P4, PT, R3.reuse, 0x11, !P1 ;  /* 0x000000110300780c */ /* 0x040fe40004f81670 */
[-C--:B0-----:R-:W-:Y:S01]  /*45f0*/  @!P2 IMAD R9, R30, R19.reuse, RZ ;  /* 0x000000131e09a224 */ /* 0x081fe200078e02ff */
[----:B------:R-:W-:Y:S01]  /*4600*/  @!P3 STG.E.U8 desc[UR38][R4.64+0x9], R29 ;  /* 0x0000091d0400b986 */ /* 0x000fe2000c101126 */
[----:B------:R-:W-:Y:S02]  /*4610*/  ISETP.LT.OR P3, PT, R3, 0x12, !P1 ;  /* 0x000000120300780c */ /* 0x000fe40004f61670 */
[----:B------:R-:W-:Y:S01]  /*4620*/  @!P5 IMAD R31, R31, R19, RZ ;  /* 0x000000131f1fd224 */ /* 0x000fe200078e02ff */
[----:B------:R0:W-:Y:S01]  /*4630*/  @!P2 STG.E.U8 desc[UR38][R6.64+0x8], R9 ;  /* 0x000008090600a986 */ /* 0x0001e2000c101126 */
[----:B------:R-:W-:-:S03]  /*4640*/  ISETP.LT.OR P2, PT, R3, 0x11, !P0 ;  /* 0x000000110300780c */ /* 0x000fc60004741670 */
[----:B------:R-:W-:Y:S01]  /*4650*/  @!P5 STG.E.U8 desc[UR38][R6.64+0x9], R31 ;  /* 0x0000091f0600d986 */ /* 0x000fe2000c101126 */
[----:B------:R-:W-:Y:S01]  /*4660*/  ISETP.LT.OR P5, PT, R3, 0x12, !P0 ;  /* 0x000000120300780c */ /* 0x000fe200047a1670 */
[----:B-1----:R-:W-:-:S04]  /*4670*/  @!P4 IMAD R11, R32, R19, RZ ;  /* 0x00000013200bc224 */ /* 0x002fc800078e02ff */
        /* <DEDUP_REMOVED lines=109> */
[----:B------:R1:W-:Y:S01]  /*4d50*/  @!P4 STG.E.U8 desc[UR38][R4.64+0x58], R13 ;  /* 0x0000580d0400c986 */ /* 0x0003e2000c101126 */
        /* <DEDUP_REMOVED lines=13> */
[-C--:B-1----:R-:W-:Y:S01]  /*4e30*/  @!P2 IMAD R13, R74, R19.reuse, RZ ;  /* 0x000000134a0da224 */ /* 0x082fe200078e02ff */
[----:B------:R-:W-:Y:S01]  /*4e40*/  @!P3 STG.E.U8 desc[UR38][R4.64+0x61], R73 ;  /* 0x000061490400b986 */ /* 0x000fe2000c101126 */
[----:B------:R-:W-:Y:S02]  /*4e50*/  ISETP.LT.OR P3, PT, R3, 0x6a, !P1 ;  /* 0x0000006a0300780c */ /* 0x000fe40004f61670 */
[----:B------:R-:W-:Y:S01]  /*4e60*/  @!P5 IMAD R75, R75, R19, RZ ;  /* 0x000000134b4bd224 */ /* 0x000fe200078e02ff */
[----:B------:R1:W-:Y:S01]  /*4e70*/  @!P2 STG.E.U8 desc[UR38][R6.64+0x60], R13 ;  /* 0x0000600d0600a986 */ /* 0x0003e2000c101126 */
[----:B------:R-:W-:-:S03]  /*4e80*/  ISETP.LT.OR P2, PT, R3, 0x69, !P0 ;  /* 0x000000690300780c */ /* 0x000fc60004741670 */
[----:B------:R-:W-:Y:S01]  /*4e90*/  @!P5 STG.E.U8 desc[UR38][R6.64+0x61], R75 ;  /* 0x0000614b0600d986 */ /* 0x000fe2000c101126 */
[----:B------:R-:W-:Y:S01]  /*4ea0*/  ISETP.LT.OR P5, PT, R3, 0x6a, !P0 ;  /* 0x0000006a0300780c */ /* 0x000fe200047a1670 */
[----:B0-----:R-:W-:-:S04]  /*4eb0*/  @!P4 IMAD R9, R76, R19, RZ ;  /* 0x000000134c09c224 */ /* 0x001fc800078e02ff */
[-C--:B------:R-:W-:Y:S01]  /*4ec0*/  @!P3 IMAD R77, R77, R19.reuse, RZ ;  /* 0x000000134d4db224 */ /* 0x080fe200078e02ff */
[----:B------:R-:W-:Y:S01]  /*4ed0*/  @!P4 STG.E.U8 desc[UR38][R4.64+0x68], R9 ;  /* 0x000068090400c986 */ /* 0x000fe2000c101126 */
[C---:B------:R-:W-:Y:S02]  /*4ee0*/  ISETP.LT.OR P4, PT, R3.reuse, 0x72, !P1 ;  /* 0x000000720300780c */ /* 0x040fe40004f81670 */
[-C--:B--2---:R-:W-:Y:S01]  /*4ef0*/  @!P2 IMAD R11, R78, R19.reuse, RZ ;  /* 0x000000134e0ba224 */ /* 0x084fe200078e02ff */
[----:B------:R-:W-:Y:S01]  /*4f00*/  @!P3 STG.E.U8 desc[UR38][R4.64+0x69], R77 ;  /* 0x0000694d0400b986 */ /* 0x000fe2000c101126 */
[----:B------:R-:W-:Y:S02]  /*4f10*/  ISETP.LT.OR P3, PT, R3, 0x71, !P1 ;  /* 0x000000710300780c */ /* 0x000fe40004f61670 */
[----:B------:R-:W-:Y:S01]  /*4f20*/  @!P5 IMAD R79, R79, R19, RZ ;  /* 0x000000134f4fd224 */ /* 0x000fe200078e02ff */
[----:B------:R0:W-:Y:S01]  /*4f30*/  @!P2 STG.E.U8 desc[UR38][R6.64+0x68], R11 ;  /* 0x0000680b0600a986 */ /* 0x0001e2000c101126 */
[----:B------:R-:W-:-:S03]  /*4f40*/  ISETP.LT.OR P2, PT, R3, 0x71, !P0 ;  /* 0x000000710300780c */ /* 0x000fc60004741670 */
[----:B------:R2:W-:Y:S01]  /*4f50*/  @!P5 STG.E.U8 desc[UR38][R6.64+0x69], R79 ;  /* 0x0000694f0600d986 */ /* 0x0005e2000c101126 */
[----:B------:R-:W-:Y:S01]  /*4f60*/  ISETP.LT.OR P5, PT, R3, 0x79, !P0 ;  /* 0x000000790300780c */ /* 0x000fe200047a1670 */
[----:B------:R-:W-:-:S04]  /*4f70*/  @!P4 IMAD R81, R81, R19, RZ ;  /* 0x000000135151c224 */ /* 0x000fc800078e02ff */
[-C--:B-1----:R-:W-:Y:S01]  /*4f80*/  @!P3 IMAD R13, R80, R19.reuse, RZ ;  /* 0x00000013500db224 */ /* 0x082fe200078e02ff */
[----:B------:R2:W-:Y:S01]  /*4f90*/  @!P4 STG.E.U8 desc[UR38][R4.64+0x71], R81 ;  /* 0x000071510400c986 */ /* 0x0005e2000c101126 */
[C---:B------:R-:W-:Y:S02]  /*4fa0*/  ISETP.LT.OR P4, PT, R3.reuse, 0x72, !P0 ;  /* 0x000000720300780c */ /* 0x040fe40004781670 */
[C---:B------:R-:W-:Y:S01]  /*4fb0*/  ISETP.LT.OR P0, PT, R3.reuse, 0x7a, !P0 ;  /* 0x0000007a0300780c */ /* 0x040fe20004701670 */
[----:B------:R2:W-:Y:S01]  /*4fc0*/  @!P3 STG.E.U8 desc[UR38][R4.64+0x70], R13 ;  /* 0x0000700d0400b986 */ /* 0x0005e2000c101126 */
[C---:B------:R-:W-:Y:S02]  /*4fd0*/  ISETP.LT.OR P3, PT, R3.reuse, 0x79, !P1 ;  /* 0x000000790300780c */ /* 0x040fe40004f61670 */
[----:B------:R-:W-:Y:S01]  /*4fe0*/  ISETP.LT.OR P1, PT, R3, 0x7a, !P1 ;  /* 0x0000007a0300780c */ /* 0x000fe20004f21670 */
[-C--:B------:R-:W-:Y:S02]  /*4ff0*/  @!P2 IMAD R3, R82, R19.reuse, RZ ;  /* 0x000000135203a224 */ /* 0x080fe400078e02ff */
[----:B0-----:R-:W-:-:S03]  /*5000*/  @!P5 IMAD R11, R86, R19, RZ ;  /* 0x00000013560bd224 */ /* 0x001fc600078e02ff */
[----:B------:R2:W-:Y:S01]  /*5010*/  @!P2 STG.E.U8 desc[UR38][R6.64+0x70], R3 ;  /* 0x000070030600a986 */ /* 0x0005e2000c101126 */
[-C--:B------:R-:W-:Y:S02]  /*5020*/  @!P4 IMAD R83, R83, R19.reuse, RZ ;  /* 0x000000135353c224 */ /* 0x080fe400078e02ff */
[-C--:B------:R-:W-:Y:S02]  /*5030*/  @!P0 IMAD R87, R87, R19.reuse, RZ ;  /* 0x0000001357578224 */ /* 0x080fe400078e02ff */
[-C--:B------:R-:W-:Y:S01]  /*5040*/  @!P3 IMAD R9, R84, R19.reuse, RZ ;  /* 0x000000135409b224 */ /* 0x080fe200078e02ff */
[----:B------:R2:W-:Y:S01]  /*5050*/  @!P4 STG.E.U8 desc[UR38][R6.64+0x71], R83 ;  /* 0x000071530600c986 */ /* 0x0005e2000c101126 */
[----:B------:R-:W-:-:S03]  /*5060*/  @!P1 IMAD R85, R85, R19, RZ ;  /* 0x0000001355559224 */ /* 0x000fc600078e02ff */
[----:B------:R2:W-:Y:S04]  /*5070*/  @!P3 STG.E.U8 desc[UR38][R4.64+0x78], R9 ;  /* 0x000078090400b986 */ /* 0x0005e8000c101126 */
[----:B------:R2:W-:Y:S04]  /*5080*/  @!P1 STG.E.U8 desc[UR38][R4.64+0x79], R85 ;  /* 0x0000795504009986 */ /* 0x0005e8000c101126 */
[----:B------:R2:W-:Y:S04]  /*5090*/  @!P5 STG.E.U8 desc[UR38][R6.64+0x78], R11 ;  /* 0x0000780b0600d986 */ /* 0x0005e8000c101126 */
[----:B------:R2:W-:Y:S02]  /*50a0*/  @!P0 STG.E.U8 desc[UR38][R6.64+0x79], R87 ;  /* 0x0000795706008986 */ /* 0x0005e4000c101126 */
.L_x_158:
[----:B------:R-:W-:Y:S05]  /*50b0*/  BSYNC B0 ;  /* 0x0000000000007941 */ /* 0x000fea0003800000 */
.L_x_28:
[----:B------:R-:W-:Y:S01]  /*50c0*/  IADD3 R16, P0, R16, UR36, RZ ;  /* 0x0000002410107c10 */ /* 0x000fe2000ff1e0ff */
[----:B------:R-:W-:Y:S01]  /*50d0*/  ULDC.64 UR4, c[0x0][0x650] ;  /* 0x0001940000047ab9 */ /* 0x000fe20000000a00 */
[----:B--2---:R-:W-:Y:S01]  /*50e0*/  PRMT R3, RZ, 0x7610, R3 ;  /* 0x00007610ff037816 */ /* 0x004fe20000000003 */
[----:B------:R-:W-:Y:S01]  /*50f0*/  IMAD.MOV.U32 R98, RZ, RZ, -0x1 ;  /* 0xffffffffff627424 */ /* 0x000fe200078e00ff */
[----:B------:R-:W-:Y:S01]  /*5100*/  IADD3.X R17, R17, UR42, RZ, P0, !PT ;  /* 0x0000002a11117c10 */ /* 0x000fe200087fe4ff */
[----:B------:R-:W-:Y:S01]  /*5110*/  IMAD.MOV.U32 R97, RZ, RZ, -0x1 ;  /* 0xffffffffff617424 */ /* 0x000fe200078e00ff */
[----:B------:R-:W-:-:S04]  /*5120*/  ISETP.GE.U32.AND P0, PT, R16, UR4, PT ;  /* 0x0000000410007c0c */ /* 0x000fc8000bf06070 */
[----:B------:R-:W-:-:S13]  /*5130*/  ISETP.GE.U32.AND.EX P0, PT, R17, UR5, PT, P0 ;  /* 0x0000000511007c0c */ /* 0x000fda000bf06100 */
[----:B------:R-:W-:Y:S05]  /*5140*/  @P0 BRA `(.L_x_159) ;  /* 0x00000004004c0947 */ /* 0x000fea0003800000 */
[----:B------:R-:W2:Y:S01]  /*5150*/  LDC.64 R10, c[0x0][0x628] ;  /* 0x00018a00ff0a7b82 */ /* 0x000ea20000000a00 */
[----:B------:R-:W3:Y:S01]  /*5160*/  S2R R12, SR_CTAID.X ;  /* 0x00000000000c7919 */ /* 0x000ee20000002500 */
[----:B------:R-:W-:Y:S02]  /*5170*/  IMAD.MOV.U32 R8, RZ, RZ, R16 ;  /* 0x000000ffff087224 */ /* 0x000fe400078e0010 */
[----:B------:R-:W-:Y:S01]  /*5180*/  IMAD.MOV.U32 R9, RZ, RZ, R17 ;  /* 0x000000ffff097224 */ /* 0x000fe200078e0011 */
[----:B------:R-:W0:Y:S03]  /*5190*/  S2R R20, SR_CTAID.Y ;  /* 0x0000000000147919 */ /* 0x000e260000002600 */
[----:B------:R-:W0:Y:S08]  /*51a0*/  LDC R0, c[0x0][0x630] ;  /* 0x00018c00ff007b82 */ /* 0x000e300000000800 */
[----:B------:R-:W0:Y:S01]  /*51b0*/  LDC.64 R14, c[0x0][0x620] ;  /* 0x00018800ff0e7b82 */ /* 0x000e220000000a00 */
[----:B--2---:R-:W-:-:S04]  /*51c0*/  ISETP.NE.U32.AND P0, PT, R10, RZ, PT ;  /* 0x000000ff0a00720c */ /* 0x004fc80003f05070 */
[----:B------:R-:W-:-:S13]  /*51d0*/  ISETP.NE.AND.EX P0, PT, R11, RZ, PT, P0 ;  /* 0x000000ff0b00720c */ /* 0x000fda0003f05300 */
[----:B0--3--:R-:W-:Y:S05]  /*51e0*/  @!P0 BRA `(.L_x_160) ;  /* 0x0000000000288947 */ /* 0x009fea0003800000 */
[----:B------:R-:W0:Y:S02]  /*51f0*/  LDC R3, c[0x0][0x634] ;  /* 0x00018d00ff037b82 */ /* 0x000e240000000800 */
[----:B0-----:R-:W-:-:S05]  /*5200*/  IADD3 R3, P0, R16, R3, RZ ;  /* 0x0000000310037210 */ /* 0x001fca0007f1e0ff */
[----:B------:R-:W-:-:S04]  /*5210*/  IMAD.X R13, RZ, RZ, R17, P0 ;  /* 0x000000ffff0d7224 */ /* 0x000fc800000e0611 */
[----:B------:R-:W-:-:S04]  /*5220*/  IMAD.WIDE.U32 R4, R13, R10, RZ ;  /* 0x0000000a0d047225 */ /* 0x000fc800078e00ff */
[----:B-1--4-:R-:W-:-:S04]  /*5230*/  IMAD.WIDE.U32 R6, P0, R3, R11, R4 ;  /* 0x0000000b03067225 */ /* 0x012fc80007800004 */
[----:B------:R-:W-:-:S04]  /*5240*/  IMAD.WIDE.U32 R4, R3, R10, RZ ;  /* 0x0000000a03047225 */ /* 0x000fc800078e00ff */
[----:B------:R-:W-:Y:S01]  /*5250*/  IMAD.X R9, RZ, RZ, RZ, P0 ;  /* 0x000000ffff097224 */ /* 0x000fe200000e06ff */
[----:B------:R-:W-:Y:S01]  /*5260*/  IADD3 RZ, P0, R5, R6, RZ ;  /* 0x0000000605ff7210 */ /* 0x000fe20007f1e0ff */
[----:B------:R-:W-:-:S04]  /*5270*/  IMAD.MOV.U32 R8, RZ, RZ, R7 ;  /* 0x000000ffff087224 */ /* 0x000fc800078e0007 */
[----:B------:R-:W-:-:S08]  /*5280*/  IMAD.WIDE.U32.X R8, R13, R11, R8, P0 ;  /* 0x0000000b0d087225 */ /* 0x000fd000000e0408 */
.L_x_160:
[-CC-:B------:R-:W-:Y:S01]  /*5290*/  SHF.R.U64 R97, R8, R0.reuse, R9.reuse ;  /* 0x0000000008617219 */ /* 0x180fe20000001209 */
[----:B----4-:R-:W0:Y:S01]  /*52a0*/  LDC.64 R26, c[0x0][0x640] ;  /* 0x00019000ff1a7b82 */ /* 0x010e220000000a00 */
[----:B------:R-:W-:Y:S01]  /*52b0*/  SHF.R.U32.HI R0, RZ, R0, R9 ;  /* 0x00000000ff007219 */ /* 0x000fe20000011609 */
[----:B------:R-:W-:Y:S01]  /*52c0*/  ULDC UR4, c[0x0][0x150] ;  /* 0x0000540000047ab9 */ /* 0x000fe20000000800 */
[----:B------:R-:W-:Y:S02]  /*52d0*/  IADD3 R3, P0, RZ, -R97, RZ ;  /* 0x80000061ff037210 */ /* 0x000fe40007f1e0ff */
[----:B-1----:R-:W-:-:S03]  /*52e0*/  I2FP.F32.U32 R7, R12 ;  /* 0x0000000c00077245 */ /* 0x002fc60000201000 */
[----:B------:R-:W1:Y:S01]  /*52f0*/  LDC R6, c[0x0][0x618] ;  /* 0x00018600ff067b82 */ /* 0x000e620000000800 */
[----:B------:R-:W-:Y:S02]  /*5300*/  IMAD.X R5, RZ, RZ, ~R0, P0 ;  /* 0x000000ffff057224 */ /* 0x000fe400000e0e00 */
[----:B------:R-:W-:Y:S01]  /*5310*/  FMUL R7, R7, UR4 ;  /* 0x0000000407077c20 */ /* 0x000fe20008400000 */
[----:B------:R-:W-:Y:S01]  /*5320*/  ULDC UR4, c[0x0][0x154] ;  /* 0x0000550000047ab9 */ /* 0x000fe20000000800 */
[-C--:B------:R-:W-:Y:S02]  /*5330*/  IMAD R0, R5, R14.reuse, RZ ;  /* 0x0000000e05007224 */ /* 0x080fe400078e02ff */
[C---:B------:R-:W-:Y:S01]  /*5340*/  IMAD.WIDE.U32 R4, R3.reuse, R14, R16 ;  /* 0x0000000e03047225 */ /* 0x040fe200078e0010 */
[----:B------:R-:W2:Y:S01]  /*5350*/  LDC R8, c[0x0][0x608] ;  /* 0x00018200ff087b82 */ /* 0x000ea20000000800 */
[----:B------:R-:W3:Y:S02]  /*5360*/  F2I.U32.TRUNC.NTZ R7, R7 ;  /* 0x0000000700077305 */ /* 0x000ee4000020f000 */
[----:B------:R-:W-:Y:S01]  /*5370*/  IMAD R3, R3, R15, R0 ;  /* 0x0000000f03037224 */ /* 0x000fe200078e0200 */
[----:B------:R-:W-:-:S03]  /*5380*/  I2FP.F32.U32 R0, R20 ;  /* 0x0000001400007245 */ /* 0x000fc60000201000 */
[----:B------:R-:W-:Y:S01]  /*5390*/  IMAD.IADD R3, R5, 0x1, R3 ;  /* 0x0000000105037824 */ /* 0x000fe200078e0203 */
[----:B------:R-:W4:Y:S01]  /*53a0*/  LDC R11, c[0x0][0x658] ;  /* 0x00019600ff0b7b82 */ /* 0x000f220000000800 */
[----:B0-----:R-:W-:-:S04]  /*53b0*/  ISETP.NE.U32.AND P0, PT, R26, RZ, PT ;  /* 0x000000ff1a00720c */ /* 0x001fc80003f05070 */
[----:B------:R-:W-:-:S03]  /*53c0*/  ISETP.NE.AND.EX P0, PT, R27, RZ, PT, P0 ;  /* 0x000000ff1b00720c */ /* 0x000fc60003f05300 */
[----:B------:R-:W0:Y:S01]  /*53d0*/  LDC R9, c[0x0][0x144] ;  /* 0x00005100ff097b82 */ /* 0x000e220000000800 */
[-C--:B-1----:R-:W-:Y:S01]  /*53e0*/  SHF.R.U64 R10, R4, R6.reuse, R3 ;  /* 0x00000006040a7219 */ /* 0x082fe20000001203 */
[----:B---3--:R-:W-:Y:S01]  /*53f0*/  IMAD.MOV R7, RZ, RZ, -R7 ;  /* 0x000000ffff077224 */ /* 0x008fe200078e0a07 */
[----:B------:R-:W-:Y:S01]  /*5400*/  SHF.R.U32.HI R3, RZ, R6, R3 ;  /* 0x00000006ff037219 */ /* 0x000fe20000011603 */
[----:B------:R-:W-:-:S04]  /*5410*/  FMUL R6, R0, UR4 ;  /* 0x0000000400067c20 */ /* 0x000fc80008400000 */
[----:B------:R-:W1:Y:S01]  /*5420*/  LDC R21, c[0x0][0x148] ;  /* 0x00005200ff157b82 */ /* 0x000e620000000800 */
[----:B------:R3:W0:Y:S01]  /*5430*/  F2I.U32.TRUNC.NTZ R14, R6 ;  /* 0x00000006000e7305 */ /* 0x000622000020f000 */
[-CC-:B--2---:R-:W-:Y:S02]  /*5440*/  SHF.R.U64 R13, R10, R8.reuse, R3.reuse ;  /* 0x000000080a0d7219 */ /* 0x184fe40000001203 */
[----:B------:R-:W-:-:S04]  /*5450*/  SHF.R.U32.HI R0, RZ, R8, R3 ;  /* 0x00000008ff007219 */ /* 0x000fc80000011603 */
[----:B------:R-:W2:Y:S01]  /*5460*/  LDC R24, c[0x0][0x648] ;  /* 0x00019200ff187b82 */ /* 0x000ea20000000800 */
[-CC-:B----4-:R-:W-:Y:S02]  /*5470*/  SHF.R.U64 R15, R13, R11.reuse, R0.reuse ;  /* 0x0000000b0d0f7219 */ /* 0x190fe40000001200 */
[----:B------:R-:W-:-:S03]  /*5480*/  SHF.R.U32.HI R5, RZ, R11, R0 ;  /* 0x0000000bff057219 */ /* 0x000fc60000011600 */
[----:B------:R-:W-:Y:S02]  /*5490*/  IMAD.MOV.U32 R4, RZ, RZ, R15 ;  /* 0x000000ffff047224 */ /* 0x000fe400078e000f */
[----:B------:R-:W4:Y:S01]  /*54a0*/  LDC R28, c[0x0][0x638] ;  /* 0x00018e00ff1c7b82 */ /* 0x000f220000000800 */
[----:B0-----:R-:W-:-:S07]  /*54b0*/  IMAD R25, R9, R7, R12 ;  /* 0x0000000709197224 */ /* 0x001fce00078e020c */
[----:B------:R-:W0:Y:S08]  /*54c0*/  LDC R29, c[0x0][0x610] ;  /* 0x00018400ff1d7b82 */ /* 0x000e300000000800 */
[----:B------:R-:W0:Y:S01]  /*54d0*/  LDC R30, c[0x0][0x600] ;  /* 0x00018000ff1e7b82 */ /* 0x000e220000000800 */
[----:B-123--:R-:W-:Y:S05]  /*54e0*/  @!P0 BRA `(.L_x_161) ;  /* 0x0000000000288947 */ /* 0x00efea0003800000 */
        /* <DEDUP_REMOVED lines=10> */
.L_x_161:
[----:B------:R-:W-:Y:S01]  /*5590*/  ISETP.NE.AND P0, PT, R2, 0x1, PT ;  /* 0x000000010200780c */ /* 0x000fe20003f05270 */
[----:B------:R-:W-:Y:S01]  /*55a0*/  IMAD.MOV R14, RZ, RZ, -R14 ;  /* 0x000000ffff0e7224 */ /* 0x000fe200078e0a0e */
[----:B------:R-:W-:Y:S02]  /*55b0*/  SHF.R.U64 R0, R4, R24, R5 ;  /* 0x0000001804007219 */ /* 0x000fe40000001205 */
[----:B------:R-:W-:Y:S02]  /*55c0*/  LOP3.LUT R3, R13, R94, RZ, 0xc0, !PT ;  /* 0x0000005e0d037212 */ /* 0x000fe400078ec0ff */
[----:B------:R-:W-:Y:S01]  /*55d0*/  LOP3.LUT R10, R10, R93, RZ, 0xc0, !PT ;  /* 0x0000005d0a0a7212 */ /* 0x000fe200078ec0ff */
[----:B------:R-:W-:Y:S02]  /*55e0*/  IMAD.MOV R4, RZ, RZ, -R0 ;  /* 0x000000ffff047224 */ /* 0x000fe400078e0a00 */
[----:B------:R-:W-:Y:S02]  /*55f0*/  IMAD R0, R90, R0, R3 ;  /* 0x000000005a007224 */ /* 0x000fe400078e0203 */
[----:B----4-:R-:W-:-:S02]  /*5600*/  IMAD R3, R4, R28, R15 ;  /* 0x0000001c04037224 */ /* 0x010fc400078e020f */
[----:B------:R-:W-:Y:S02]  /*5610*/  @P0 IMAD R25, R21, R14, R20 ;  /* 0x0000000e15190224 */ /* 0x000fe400078e0214 */
[----:B0-----:R-:W-:Y:S02]  /*5620*/  IMAD R5, R3, R30, R10 ;  /* 0x0000001e03057224 */ /* 0x001fe400078e020a */
[----:B------:R-:W-:Y:S02]  /*5630*/  IMAD R0, R0, R29, R25 ;  /* 0x0000001d00007224 */ /* 0x000fe400078e0219 */
[----:B------:R-:W-:-:S03]  /*5640*/  IMAD.MOV.U32 R4, RZ, RZ, 0x1 ;  /* 0x00000001ff047424 */ /* 0x000fc600078e00ff */
[----:B------:R-:W-:Y:S02]  /*5650*/  SEL R98, R5, R0, !P0 ;  /* 0x0000000005627207 */ /* 0x000fe40004000000 */
[----:B------:R-:W-:Y:S02]  /*5660*/  PRMT R3, R4, 0x7610, R3 ;  /* 0x0000761004037816 */ /* 0x000fe40000000003 */
[----:B------:R-:W-:-:S07]  /*5670*/  SEL R0, R0, R5, !P0 ;  /* 0x0000000500007207 */ /* 0x000fce0004000000 */
.L_x_159:
[----:B------:R-:W-:Y:S01]  /*5680*/  LOP3.LUT P0, RZ, R3, 0xff, RZ, 0xc0, !PT ;  /* 0x000000ff03ff7812 */ /* 0x000fe2000780c0ff */
[----:B------:R-:W-:Y:S01]  /*5690*/  UIMAD.WIDE.U32 UR4, UR41, -0x55555555, URZ ;  /* 0xaaaaaaab290478a5 */ /* 0x000fe2000f8e003f */
[----:B------:R-:W-:-:S03]  /*56a0*/  IMAD.MOV.U32 R99, RZ, RZ, R0 ;  /* 0x000000ffff637224 */ /* 0x000fc600078e0000 */
[----:B------:R-:W-:-:S04]  /*56b0*/  USHF.R.U32.HI UR4, URZ, 0x1, UR5 ;  /* 0x000000013f047899 */ /* 0x000fc80008011605 */
[----:B------:R-:W-:-:S04]  /*56c0*/  UIMAD UR41, UR4, -0x3, UR41 ;  /* 0xfffffffd042978a4 */ /* 0x000fc8000f8e0229 */
[----:B------:R-:W-:Y:S08]  /*56d0*/  @P0 BRA `(.L_x_162) ;  /* 0xffffffb800a00947 */ /* 0x000ff0000383ffff */
[----:B------:R-:W-:Y:S05]  /*56e0*/  EXIT ;  /* 0x000000000000794d */ /* 0x000fea0003800000 */
.L_x_3:
        /* <DEDUP_REMOVED lines=26> */
.L_x_164:
[--C-:B------:R-:W-:Y:S01]  /*5890*/  SHF.R.U64 R14, R12, R20, R13.reuse ;  /* 0x000000140c0e7219 */ /* 0x100fe2000000120d */
[----:B------:R-:W0:Y:S01]  /*58a0*/  LDC R24, c[0x0][0x618] ;  /* 0x00018600ff187b82 */ /* 0x000e220000000800 */
[----:B------:R-:W-:Y:S01]  /*58b0*/  I2FP.F32.U32 R8, R6 ;  /* 0x0000000600087245 */ /* 0x000fe20000201000 */
[----:B------:R-:W-:Y:S01]  /*58c0*/  ULDC UR4, c[0x0][0x150] ;  /* 0x0000540000047ab9 */ /* 0x000fe20000000800 */
[----:B------:R-:W-:Y:S02]  /*58d0*/  SHF.R.U32.HI R7, RZ, R20, R13 ;  /* 0x00000014ff077219 */ /* 0x000fe4000001160d */
[----:B------:R-:W-:Y:S01]  /*58e0*/  IADD3 R11, P0, RZ, -R14, RZ ;  /* 0x8000000eff0b7210 */ /* 0x000fe20007f1e0ff */
[----:B------:R-:W-:Y:S01]  /*58f0*/  FMUL R13, R8, UR4 ;  /* 0x00000004080d7c20 */ /* 0x000fe20008400000 */
[----:B------:R-:W-:Y:S01]  /*5900*/  ULDC UR4, c[0x0][0x154] ;  /* 0x0000550000047ab9 */ /* 0x000fe20000000800 */
[----:B------:R-:W1:Y:S02]  /*5910*/  LDC.64 R26, c[0x0][0x640] ;  /* 0x00019000ff1a7b82 */ /* 0x000e640000000a00 */
[----:B------:R-:W-:-:S02]  /*5920*/  IMAD.X R7, RZ, RZ, ~R7, P0 ;  /* 0x000000ffff077224 */ /* 0x000fc400000e0e07 */
[----:B------:R-:W2:Y:S01]  /*5930*/  F2I.U32.TRUNC.NTZ R13, R13 ;  /* 0x0000000d000d7305 */ /* 0x000ea2000020f000 */
[----:B------:R-:W-:-:S03]  /*5940*/  IMAD.WIDE.U32 R8, R11, R22, R16 ;  /* 0x000000160b087225 */ /* 0x000fc600078e0010 */
[----:B------:R-:W3:Y:S01]  /*5950*/  LDC R15, c[0x0][0x144] ;  /* 0x00005100ff0f7b82 */ /* 0x000ee20000000800 */
[----:B------:R-:W-:-:S04]  /*5960*/  IMAD R10, R7, R22, RZ ;  /* 0x00000016070a7224 */ /* 0x000fc800078e02ff */
[----:B------:R-:W-:Y:S02]  /*5970*/  IMAD R7, R11, R23, R10 ;  /* 0x000000170b077224 */ /* 0x000fe400078e020a */
[----:B------:R-:W-:Y:S01]  /*5980*/  IMAD.MOV.U32 R10, RZ, RZ, -0x1 ;  /* 0xffffffffff0a7424 */ /* 0x000fe200078e00ff */
[----:B------:R-:W4:Y:S01]  /*5990*/  LDC R20, c[0x0][0x608] ;  /* 0x00018200ff147b82 */ /* 0x000f220000000800 */
[----:B------:R-:W-:Y:S01]  /*59a0*/  IMAD.IADD R7, R9, 0x1, R7 ;  /* 0x0000000109077824 */ /* 0x000fe200078e0207 */
[----:B------:R-:W-:-:S04]  /*59b0*/  I2FP.F32.U32 R9, R5 ;  /* 0x0000000500097245 */ /* 0x000fc80000201000 */
[-C--:B0-----:R-:W-:Y:S01]  /*59c0*/  SHF.R.U64 R12, R8, R24.reuse, R7 ;  /* 0x00000018080c7219 */ /* 0x081fe20000001207 */
[----:B--2---:R-:W-:Y:S01]  /*59d0*/  IMAD.MOV R8, RZ, RZ, -R13 ;  /* 0x000000ffff087224 */ /* 0x004fe200078e0a0d */
[----:B------:R-:W0:Y:S01]  /*59e0*/  LDC R11, c[0x0][0x658] ;  /* 0x00019600ff0b7b82 */ /* 0x000e220000000800 */
[----:B-1----:R-:W-:Y:S01]  /*59f0*/  ISETP.NE.U32.AND P0, PT, R26, RZ, PT ;  /* 0x000000ff1a00720c */ /* 0x002fe20003f05070 */
[----:B------:R-:W-:Y:S01]  /*5a00*/  FMUL R9, R9, UR4 ;  /* 0x0000000409097c20 */ /* 0x000fe20008400000 */
[----:B------:R-:W-:Y:S02]  /*5a10*/  SHF.R.U32.HI R7, RZ, R24, R7 ;  /* 0x00000018ff077219 */ /* 0x000fe40000011607 */
[----:B------:R-:W-:-:S03]  /*5a20*/  ISETP.NE.AND.EX P0, PT, R27, RZ, PT, P0 ;  /* 0x000000ff1b00720c */ /* 0x000fc60003f05300 */
[----:B------:R-:W1:Y:S01]  /*5a30*/  LDC R22, c[0x0][0x148] ;  /* 0x00005200ff167b82 */ /* 0x000e620000000800 */
[----:B---3--:R-:W-:Y:S02]  /*5a40*/  IMAD R23, R15, R8, R6 ;  /* 0x000000080f177224 */ /* 0x008fe400078e0206 */
[----:B------:R-:W-:-:S05]  /*5a50*/  IMAD.MOV.U32 R8, RZ, RZ, 0x1 ;  /* 0x00000001ff087424 */ /* 0x000fca00078e00ff */
[----:B------:R-:W2:Y:S01]  /*5a60*/  LDC R21, c[0x0][0x600] ;  /* 0x00018000ff157b82 */ /* 0x000ea20000000800 */
[-CC-:B----4-:R-:W-:Y:S02]  /*5a70*/  SHF.R.U64 R15, R12, R20.reuse, R7.reuse ;  /* 0x000000140c0f7219 */ /* 0x190fe40000001207 */
[----:B------:R-:W-:Y:S02]  /*5a80*/  SHF.R.U32.HI R6, RZ, R20, R7 ;  /* 0x00000014ff067219 */ /* 0x000fe40000011607 */
[----:B------:R3:W4:Y:S03]  /*5a90*/  F2I.U32.TRUNC.NTZ R20, R9 ;  /* 0x0000000900147305 */ /* 0x000726000020f000 */
[----:B------:R-:W1:Y:S01]  /*5aa0*/  LDC R25, c[0x0][0x648] ;  /* 0x00019200ff197b82 */ /* 0x000e620000000800 */
[-C--:B0-----:R-:W-:Y:S02]  /*5ab0*/  SHF.R.U64 R19, R15, R11.reuse, R6 ;  /* 0x0000000b0f137219 */ /* 0x081fe40000001206 */
[----:B------:R-:W-:-:S02]  /*5ac0*/  SHF.L.U32 R10, R10, R11, RZ ;  /* 0x0000000b0a0a7219 */ /* 0x000fc400000006ff */
[-C--:B------:R-:W-:Y:S01]  /*5ad0*/  SHF.R.U32.HI R7, RZ, R11.reuse, R6 ;  /* 0x0000000bff077219 */ /* 0x080fe20000011606 */
[----:B------:R-:W-:Y:S01]  /*5ae0*/  IMAD.MOV.U32 R6, RZ, RZ, R19 ;  /* 0x000000ffff067224 */ /* 0x000fe200078e0013 */
[----:B------:R-:W-:Y:S01]  /*5af0*/  SHF.L.U32 R24, R8, R11, RZ ;  /* 0x0000000b08187219 */ /* 0x000fe200000006ff */
[----:B------:R-:W0:Y:S01]  /*5b00*/  LDC R28, c[0x0][0x638] ;  /* 0x00018e00ff1c7b82 */ /* 0x000e220000000800 */
[----:B------:R-:W-:-:S07]  /*5b10*/  LOP3.LUT R30, RZ, R10, RZ, 0x33, !PT ;  /* 0x0000000aff1e7212 */ /* 0x000fce00078e33ff */
[----:B------:R-:W0:Y:S01]  /*5b20*/  LDC R29, c[0x0][0x610] ;  /* 0x00018400ff1d7b82 */ /* 0x000e220000000800 */
[----:B---34-:R-:W-:Y:S05]  /*5b30*/  @!P0 BRA `(.L_x_165) ;  /* 0x0000000000288947 */ /* 0x018fea0003800000 */
[----:B------:R-:W3:Y:S02]  /*5b40*/  LDC R6, c[0x0][0x64c] ;  /* 0x00019300ff067b82 */ /* 0x000ee40000000800 */
[----:B---3--:R-:W-:-:S05]  /*5b50*/  IADD3 R11, P0, R19, R6, RZ ;  /* 0x00000006130b7210 */ /* 0x008fca0007f1e0ff */
        /* <DEDUP_REMOVED lines=8> */
.L_x_165:
[----:B------:R-:W-:Y:S01]  /*5be0*/  ISETP.NE.AND P0, PT, R2, 0x1, PT ;  /* 0x000000010200780c */ /* 0x000fe20003f05270 */
[----:B--2---:R-:W-:Y:S01]  /*5bf0*/  VIADD R9, R21, 0xffffffff ;  /* 0xffffffff15097836 */ /* 0x004fe20000000000 */
[----:B-1----:R-:W-:Y:S01]  /*5c00*/  SHF.R.U64 R7, R6, R25, R7 ;  /* 0x0000001906077219 */ /* 0x002fe20000001207 */
[----:B------:R-:W-:Y:S01]  /*5c10*/  IMAD.MOV R20, RZ, RZ, -R20 ;  /* 0x000000ffff147224 */ /* 0x000fe200078e0a14 */
[----:B------:R-:W-:Y:S02]  /*5c20*/  LOP3.LUT R6, R15, R30, RZ, 0xc0, !PT ;  /* 0x0000001e0f067212 */ /* 0x000fe400078ec0ff */
[----:B------:R-:W-:Y:S01]  /*5c30*/  LOP3.LUT R12, R12, R9, RZ, 0xc0, !PT ;  /* 0x000000090c0c7212 */ /* 0x000fe200078ec0ff */
[----:B------:R-:W-:Y:S02]  /*5c40*/  IMAD.MOV R8, RZ, RZ, -R7 ;  /* 0x000000ffff087224 */ /* 0x000fe400078e0a07 */
[----:B------:R-:W-:Y:S02]  /*5c50*/  IMAD R6, R24, R7, R6 ;  /* 0x0000000718067224 */ /* 0x000fe400078e0206 */
[----:B------:R-:W-:-:S02]  /*5c60*/  IMAD.MOV.U32 R9, RZ, RZ, 0x1 ;  /* 0x00000001ff097424 */ /* 0x000fc400078e00ff */
[----:B------:R-:W-:Y:S02]  /*5c70*/  @P0 IMAD R23, R22, R20, R5 ;  /* 0x0000001416170224 */ /* 0x000fe400078e0205 */
[----:B0-----:R-:W-:Y:S02]  /*5c80*/  IMAD R5, R8, R28, R19 ;  /* 0x0000001c08057224 */ /* 0x001fe400078e0213 */
[----:B------:R-:W-:Y:S02]  /*5c90*/  IMAD R19, R6, R29, R23 ;  /* 0x0000001d06137224 */ /* 0x000fe400078e0217 */
[----:B------:R-:W-:Y:S02]  /*5ca0*/  IMAD R6, R5, R21, R12 ;  /* 0x0000001505067224 */ /* 0x000fe400078e020c */
[----:B------:R-:W-:-:S03]  /*5cb0*/  IMAD.MOV.U32 R8, RZ, RZ, R14 ;  /* 0x000000ffff087224 */ /* 0x000fc600078e000e */
[----:B------:R-:W-:Y:S02]  /*5cc0*/  SEL R20, R6, R19, !P0 ;  /* 0x0000001306147207 */ /* 0x000fe40004000000 */
[----:B------:R-:W-:-:S07]  /*5cd0*/  SEL R19, R19, R6, !P0 ;  /* 0x0000000613137207 */ /* 0x000fce0004000000 */
.L_x_163:
[----:B------:R-:W-:-:S08]  /*5ce0*/  NOP ;  /* 0x0000000000007918 */ /* 0x000fd00000000000 */
[----:B------:R-:W0:-:S00]  /*5cf0*/  USETMAXREG.DEALLOC.CTAPOOL 0x28 ;  /* 0x00000028000079c8 */ /* 0x000e0000080e0500 */
[----:B0-----:R-:W-:-:S13]  /*5d00*/  ISETP.NE.AND P0, PT, R0, RZ, PT ;  /* 0x000000ff0000720c */ /* 0x001fda0003f05270 */
[----:B------:R-:W-:Y:S05]  /*5d10*/  @P0 EXIT ;  /* 0x000000000000094d */ /* 0x000fea0003800000 */
[----:B------:R-:W-:Y:S01]  /*5d20*/  LOP3.LUT P0, RZ, R9, 0xff, RZ, 0xc0, !PT ;  /* 0x000000ff09ff7812 */ /* 0x000fe2000780c0ff */
[----:B------:R-:W-:Y:S02]  /*5d30*/  IMAD.MOV.U32 R0, RZ, RZ, 0x1 ;  /* 0x00000001ff007424 */ /* 0x000fe400078e00ff */
[----:B------:R-:W-:-:S10]  /*5d40*/  IMAD.MOV.U32 R12, RZ, RZ, RZ ;  /* 0x000000ffff0c7224 */ /* 0x000fd400078e00ff */
[----:B------:R-:W-:Y:S05]  /*5d50*/  @!P0 BRA `(.L_x_166) ;  /* 0x0000000c000c8947 */ /* 0x000fea0003800000 */
[----:B------:R-:W0:Y:S01]  /*5d60*/  LDC R0, c[0x0][0x28c] ;  /* 0x0000a300ff007b82 */ /* 0x000e220000000800 */
[----:B------:R-:W-:Y:S01]  /*5d70*/  LOP3.LUT P0, RZ, R3, 0x1f, RZ, 0xc0, !PT ;  /* 0x0000001f03ff7812 */ /* 0x000fe2000780c0ff */
[----:B------:R-:W-:Y:S01]  /*5d80*/  ULDC UR5, c[0x0][0x658] ;  /* 0x0001960000057ab9 */ /* 0x000fe20000000800 */
[----:B------:R-:W-:Y:S01]  /*5d90*/  UMOV UR6, 0xffffffff ;  /* 0xffffffff00067882 */ /* 0x000fe20000000000 */
[----:B------:R-:W-:Y:S01]  /*5da0*/  BSSY B0, `(.L_x_166) ;  /* 0x00000be000007945 */ /* 0x000fe20003800000 */
[----:B------:R-:W-:Y:S01]  /*5db0*/  USHF.L.U32 UR6, UR6, UR5, URZ ;  /* 0x0000000506067299 */ /* 0x000fe2000800063f */
[C---:B------:R-:W-:Y:S01]  /*5dc0*/  ISETP.NE.AND P2, PT, R4.reuse, RZ, PT ;  /* 0x000000ff0400720c */ /* 0x040fe20003f45270 */
[----:B------:R-:W-:Y:S01]  /*5dd0*/  IMAD.MOV.U32 R13, RZ, RZ, 0x1 ;  /* 0x00000001ff0d7424 */ /* 0x000fe200078e00ff */
[----:B------:R-:W-:Y:S01]  /*5de0*/  ISETP.NE.OR P0, PT, R4, RZ, !P0 ;  /* 0x000000ff0400720c */ /* 0x000fe20004705670 */
[----:B------:R-:W-:Y:S01]  /*5df0*/  IMAD.MOV.U32 R12, RZ, RZ, RZ ;  /* 0x000000ffff0c7224 */ /* 0x000fe200078e00ff */
[----:B------:R-:W-:Y:S01]  /*5e00*/  LOP3.LUT R11, R18, 0x2, RZ, 0xfc, !PT ;  /* 0x00000002120b7812 */ /* 0x000fe200078efcff */
[----:B------:R-:W-:Y:S01]  /*5e10*/  ULDC UR4, c[0x0][0x600] ;  /* 0x0001800000047ab9 */ /* 0x000fe20000000800 */
[----:B------:R-:W-:Y:S01]  /*5e20*/  UMOV UR7, 0x1 ;  /* 0x0000000100077882 */ /* 0x000fe20000000000 */
[----:B------:R-:W-:-:S02]  /*5e30*/  UIADD3 UR15, UR4, -0x1, URZ ;  /* 0xffffffff040f7890 */ /* 0x000fc4000fffe03f */
[----:B------:R-:W-:Y:S02]  /*5e40*/  USHF.L.U32 UR17, UR7, UR5, URZ ;  /* 0x0000000507117299 */ /* 0x000fe4000800063f */
[----:B------:R-:W-:Y:S01]  /*5e50*/  ULOP3.LUT UR16, URZ, UR6, URZ, 0x33, !UPT ;  /* 0x000000063f107292 */ /* 0x000fe2000f8e333f */
[----:B------:R-:W-:Y:S01]  /*5e60*/  ULDC.64 UR20, c[0x0][0x198] ;  /* 0x0000660000147ab9 */ /* 0x000fe20000000a00 */
[----:B0-----:R-:W-:-:S05]  /*5e70*/  VIADD R0, R0, 0x7f ;  /* 0x0000007f00007836 */ /* 0x001fca0000000000 */
[----:B------:R-:W-:-:S04]  /*5e80*/  SHF.R.S32.HI R3, RZ, 0x1f, R0 ;  /* 0x0000001fff037819 */ /* 0x000fc80000011400 */
[----:B------:R-:W-:Y:S01]  /*5e90*/  LEA.HI R3, R3, R0, RZ, 0x7 ;  /* 0x0000000003037211 */ /* 0x000fe200078f38ff */
[----:B------:R-:W-:-:S03]  /*5ea0*/  IMAD.MOV.U32 R0, RZ, RZ, 0x1 ;  /* 0x00000001ff007424 */ /* 0x000fc600078e00ff */
[----:B------:R-:W-:-:S05]  /*5eb0*/  SHF.R.S32.HI R3, RZ, 0x7, R3 ;  /* 0x00000007ff037819 */ /* 0x000fca0000011403 */
[----:B------:R-:W-:-:S07]  /*5ec0*/  VIADD R10, R3, 0x1 ;  /* 0x00000001030a7836 */ /* 0x000fce0000000000 */
.L_x_178:
[----:B------:R-:W-:-:S03]  /*5ed0*/  UMOV UR4, 0xffffffff ;  /* 0xffffffff00047882 */ /* 0x000fc60000000000 */
[----:B------:R-:W-:Y:S05]  /*5ee0*/  BRA.DIV UR4, `(.L_x_167) ;  /* 0x0000000e046c7947 */ /* 0x000fea000b800000 */
[----:B------:R-:W-:-:S13]  /*5ef0*/  ELECT P6, URZ, PT ;  /* 0x00000000003f782f */ /* 0x000fda00038c0000 */
.L_x_188:
[----:B------:R-:W0:Y:S01]  /*5f00*/  LDC R4, c[0x0][0x28c] ;  /* 0x0000a300ff047b82 */ /* 0x000e220000000800 */
[----:B------:R-:W-:Y:S01]  /*5f10*/  BSSY B1, `(.L_x_168) ;  /* 0x0000035000017945 */ /* 0x000fe20003800000 */
[----:B0-----:R-:W-:-:S13]  /*5f20*/  ISETP.LT.OR P6, PT, R4, 0x1, !P6 ;  /* 0x000000010400780c */ /* 0x001fda00077c1670 */
[----:B------:R-:W-:Y:S05]  /*5f30*/  @P6 BRA `(.L_x_169) ;  /* 0x0000000000c86947 */ /* 0x000fea0003800000 */
[----:B------:R-:W-:Y:S02]  /*5f40*/  IMAD.SHL.U32 R20, R20, 0x80, RZ ;  /* 0x0000008014147824 */ /* 0x000fe400078e00ff */
[----:B------:R-:W-:Y:S02]  /*5f50*/  IMAD.SHL.U32 R19, R19, 0x80, RZ ;  /* 0x0000008013137824 */ /* 0x000fe400078e00ff */
[----:B------:R-:W-:Y:S02]  /*5f60*/  IMAD.MOV.U32 R21, RZ, RZ, RZ ;  /* 0x000000ffff157224 */ /* 0x000fe400078e00ff */
[----:B------:R-:W-:Y:S02]  /*5f70*/  IMAD.MOV.U32 R4, RZ, RZ, R10 ;  /* 0x000000ffff047224 */ /* 0x000fe400078e000a */
[----:B------:R-:W-:Y:S02]  /*5f80*/  IMAD.MOV.U32 R5, RZ, RZ, R0 ;  /* 0x000000ffff057224 */ /* 0x000fe400078e0000 */
[----:B------:R-:W-:-:S07]  /*5f90*/  IMAD.MOV.U32 R6, RZ, RZ, R12 ;  /* 0x000000ffff067224 */ /* 0x000fce00078e000c */
.L_x_173:
[----:B------:R-:W0:Y:S01]  /*5fa0*/  S2R R14, SR_CgaCtaId ;  /* 0x00000000000e7919 */ /* 0x000e220000008800 */
[----:B------:R-:W-:Y:S01]  /*5fb0*/  MOV R7, 0x400 ;  /* 0x0000040000077802 */ /* 0x000fe20000000f00 */
[----:B------:R-:W1:Y:S03]  /*5fc0*/  @!P2 LDC R9, c[0x0][0x500] ;  /* 0x00014000ff09ab82 */ /* 0x000e660000000800 */
[----:B0-----:R-:W-:Y:S02]  /*5fd0*/  LEA R15, R14, R7, 0x18 ;  /* 0x000000070e0f7211 */ /* 0x001fe400078ec0ff */
[----:B------:R-:W-:-:S03]  /*5fe0*/  SHF.L.U32 R7, R5, 0x1f, RZ ;  /* 0x0000001f05077819 */ /* 0x000fc600000006ff */
[----:B------:R-:W-:-:S04]  /*5ff0*/  IMAD R14, R6, 0x8, R15 ;  /* 0x00000008060e7824 */ /* 0x000fc800078e020f */
[----:B------:R-:W0:Y:S02]  /*6000*/  SYNCS.PHASECHK.TRANS64.TRYWAIT P1, [R14+URZ+0x18], R7 ;  /* 0x000018070e0075a7 */ /* 0x000e24000802017f */
[----:B01----:R-:W-:Y:S05]  /*6010*/  @!P1 BRA `(.L_x_170) ;  /* 0x0000000c00409947 */ /* 0x003fea0003800000 */
.L_x_189:
[----:B0-----:R-:W-:Y:S01]  /*6020*/  PRMT R7, R11, 0x9910, RZ ;  /* 0x000099100b077816 */ /* 0x001fe200000000ff */
[----:B------:R0:W-:Y:S03]  /*6030*/  @!P2 SYNCS.ARRIVE.TRANS64 RZ, [R14+URZ], R9 ;  /* 0x000000090effa9a7 */ /* 0x0001e6000800003f */
[----:B------:R-:W-:-:S13]  /*6040*/  ISETP.NE.AND P1, PT, R7, 0x2, PT ;  /* 0x000000020700780c */ /* 0x000fda0003f25270 */
[----:B0-----:R-:W-:Y:S05]  /*6050*/  @P1 BRA `(.L_x_171) ;  /* 0x0000000000041947 */ /* 0x001fea0003800000 */
[----:B------:R-:W-:Y:S01]  /*6060*/  BPT.TRAP 0x1 ;  /* 0x000000040000795c */ /* 0x000fe20000300000 */
.L_x_171:
[----:B------:R-:W-:Y:S05]  /*6070*/  @P0 BRA `(.L_x_172) ;  /* 0x0000000000040947 */ /* 0x000fea0003800000 */
[----:B------:R-:W-:Y:S01]  /*6080*/  BPT.TRAP 0x1 ;  /* 0x000000040000795c */ /* 0x000fe20000300000 */
.L_x_172:
[----:B------:R-:W-:Y:S01]  /*6090*/  IMAD R15, R6, 0x4000, R15 ;  /* 0x00004000060f7824 */ /* 0x000fe200078e020f */
[----:B------:R-:W-:Y:S01]  /*60a0*/  R2UR UR9, R14 ;  /* 0x000000000e0972ca */ /* 0x000fe200000e0000 */
[----:B------:R-:W-:Y:S01]  /*60b0*/  VIADD R4, R4, 0xffffffff ;  /* 0xffffffff04047836 */ /* 0x000fe20000000000 */
[----:B------:R-:W-:Y:S01]  /*60c0*/  UIADD3 UR4, UP0, UR20, 0xf0, URZ ;  /* 0x000000f014047890 */ /* 0x000fe2000ff1e03f */
[----:B------:R-:W-:Y:S01]  /*60d0*/  R2UR UR11, R19 ;  /* 0x00000000130b72ca */ /* 0x000fe200000e0000 */
[----:B------:R-:W-:Y:S01]  /*60e0*/  UIADD3 UR22, UP1, UR20, 0x1f0, URZ ;  /* 0x000001f014167890 */ /* 0x000fe2000ff3e03f */
[----:B------:R-:W-:Y:S01]  /*60f0*/  R2UR UR8, R15 ;  /* 0x000000000f0872ca */ /* 0x000fe200000e0000 */
[----:B------:R-:W-:Y:S01]  /*6100*/  UIADD3.X UR5, URZ, UR21, URZ, UP0, !UPT ;  /* 0x000000153f057290 */ /* 0x000fe200087fe43f */
[C---:B------:R-:W-:Y:S01]  /*6110*/  R2UR UR10, R21.reuse ;  /* 0x00000000150a72ca */ /* 0x040fe200000e0000 */
[----:B------:R-:W-:Y:S01]  /*6120*/  VIADD R6, R6, 0x1 ;  /* 0x0000000106067836 */ /* 0x000fe20000000000 */
[----:B------:R-:W-:Y:S01]  /*6130*/  R2UR UR12, R8 ;  /* 0x00000000080c72ca */ /* 0x000fe200000e0000 */
[----:B------:R-:W-:Y:S01]  /*6140*/  UIADD3.X UR23, URZ, UR21, URZ, UP1, !UPT ;  /* 0x000000153f177290 */ /* 0x000fe20008ffe43f */
[----:B------:R-:W-:Y:S01]  /*6150*/  R2UR UR18, R20 ;  /* 0x00000000141272ca */ /* 0x000fe200000e0000 */
[----:B------:R-:W-:Y:S01]  /*6160*/  UMOV UR6, 0x0 ;  /* 0x0000000000067882 */ /* 0x000fe20000000000 */
[----:B------:R-:W-:Y:S01]  /*6170*/  ISETP.GT.AND P3, PT, R4, 0x1, PT ;  /* 0x000000010400780c */ /* 0x000fe20003f64270 */
[----:B------:R-:W-:Y:S01]  /*6180*/  UMOV UR7, 0x10000000 ;  /* 0x1000000000077882 */ /* 0x000fe20000000000 */
[----:B------:R-:W-:Y:S01]  /*6190*/  ISETP.NE.AND P1, PT, R6, 0x3, PT ;  /* 0x000000030600780c */ /* 0x000fe20003f25270 */
[----:B------:R-:W-:-:S02]  /*61a0*/  VIADD R21, R21, 0x80 ;  /* 0x0000008015157836 */ /* 0x000fc40000000000 */
[----:B------:R-:W-:Y:S01]  /*61b0*/  UIADD3 UR13, UR8, 0x100, URZ ;  /* 0x00000100080d7890 */ /* 0x000fe2000fffe03f */
[----:B------:R-:W-:Y:S01]  /*61c0*/  SEL R14, RZ, 0x1, P1 ;  /* 0x00000001ff0e7807 */ /* 0x000fe20000800000 */
[----:B------:R-:W-:Y:S01]  /*61d0*/  UIADD3 UR14, UR8, 0xc100, URZ ;  /* 0x0000c100080e7890 */ /* 0x000fe2000fffe03f */
[----:B------:R-:W-:Y:S02]  /*61e0*/  SEL R6, R6, RZ, P1 ;  /* 0x000000ff06067207 */ /* 0x000fe40000800000 */
[----:B------:R-:W-:Y:S02]  /*61f0*/  LOP3.LUT R5, R5, R14, RZ, 0x3c, !PT ;  /* 0x0000000e05057212 */ /* 0x000fe400078e3cff */
[----:B------:R-:W-:Y:S02]  /*6200*/  UMOV UR8, UR13 ;  /* 0x0000000d00087c82 */ /* 0x000fe40008000000 */
[----:B------:R0:W-:Y:S02]  /*6210*/  UTMALDG.3D [UR8], [UR4], desc[UR6] ;  /* 0x00000608040075b4 */ /* 0x0001e40008011000 */
[----:B0-----:R-:W-:Y:S01]  /*6220*/  UMOV UR8, UR14 ;  /* 0x0000000e00087c82 */ /* 0x001fe20008000000 */
[----:B------:R-:W-:-:S02]  /*6230*/  UMOV UR11, UR18 ;  /* 0x00000012000b7c82 */ /* 0x000fc40008000000 */
[----:B------:R0:W-:Y:S02]  /*6240*/  UTMALDG.3D [UR8], [UR22], desc[UR6] ;  /* 0x00000608160075b4 */ /* 0x0001e40008011000 */
[----:B0-----:R-:W-:Y:S05]  /*6250*/  @P3 BRA `(.L_x_173) ;  /* 0xfffffffc00503947 */ /* 0x001fea000383ffff */
.L_x_169:
[----:B------:R-:W-:Y:S05]  /*6260*/  BSYNC B1 ;  /* 0x0000000000017941 */ /* 0x000fea0003800000 */
.L_x_168:
[----:B------:R-:W-:Y:S01]  /*6270*/  LOP3.LUT P3, RZ, R13, 0xff, RZ, 0xc0, !PT ;  /* 0x000000ff0dff7812 */ /* 0x000fe2000786c0ff */
[----:B------:R-:W-:Y:S01]  /*6280*/  IMAD.IADD R12, R3, 0x1, R12 ;  /* 0x00000001030c7824 */ /* 0x000fe200078e020c */
[----:B------:R-:W-:Y:S01]  /*6290*/  IADD3 R16, P4, R16, UR36, RZ ;  /* 0x0000002410107c10 */ /* 0x000fe2000ff9e0ff */
[----:B------:R-:W-:Y:S01]  /*62a0*/  ULDC.64 UR4, c[0x0][0x650] ;  /* 0x0001940000047ab9 */ /* 0x000fe20000000a00 */
[----:B------:R-:W-:Y:S01]  /*62b0*/  BSSY B1, `(.L_x_174) ;  /* 0x000006a000017945 */ /* 0x000fe20003800000 */
[----:B------:R-:W-:Y:S01]  /*62c0*/  IMAD.MOV.U32 R19, RZ, RZ, -0x1 ;  /* 0xffffffffff137424 */ /* 0x000fe200078e00ff */
[----:B------:R-:W-:Y:S01]  /*62d0*/  ISETP.GT.U32.AND P1, PT, R12, 0x2, PT ;  /* 0x000000020c00780c */ /* 0x000fe20003f24070 */
[----:B------:R-:W-:Y:S01]  /*62e0*/  IMAD.MOV.U32 R20, RZ, RZ, -0x1 ;  /* 0xffffffffff147424 */ /* 0x000fe200078e00ff */
[----:B------:R-:W-:Y:S01]  /*62f0*/  IADD3.X R17, R17, UR42, RZ, P4, !PT ;  /* 0x0000002a11117c10 */ /* 0x000fe2000a7fe4ff */
[----:B------:R-:W-:Y:S01]  /*6300*/  IMAD.MOV.U32 R8, RZ, RZ, -0x1 ;  /* 0xffffffffff087424 */ /* 0x000fe200078e00ff */
[----:B------:R-:W-:-:S02]  /*6310*/  ISETP.LT.U32.AND P1, PT, R3, 0x3, P1 ;  /* 0x000000030300780c */ /* 0x000fc40000f21070 */
[----:B------:R-:W-:Y:S01]  /*6320*/  PRMT R13, RZ, 0x7610, R13 ;  /* 0x00007610ff0d7816 */ /* 0x000fe2000000000d */
[----:B------:R-:W0:Y:S01]  /*6330*/  @P3 S2R R5, SR_CgaCtaId ;  /* 0x0000000000053919 */ /* 0x000e220000008800 */
[----:B------:R-:W-:-:S04]  /*6340*/  @P3 MOV R4, 0x400 ;  /* 0x0000040000043802 */ /* 0x000fc80000000f00 */
[----:B0-----:R-:W-:Y:S01]  /*6350*/  @P3 LEA R6, R5, R4, 0x18 ;  /* 0x0000000405063211 */ /* 0x001fe200078ec0ff */
[----:B------:R-:W-:-:S03]  /*6360*/  IMAD.WIDE.U32 R4, R12, -0x55555555, RZ ;  /* 0xaaaaaaab0c047825 */ /* 0x000fc600078e00ff */
[----:B------:R0:W-:Y:S01]  /*6370*/  @P3 SYNCS.ARRIVE.TRANS64.A1T0 RZ, [R6+URZ+0x48], RZ ;  /* 0x000048ff06ff39a7 */ /* 0x0001e2000810003f */
[----:B------:R-:W-:Y:S02]  /*6380*/  ISETP.GE.U32.AND P3, PT, R3, 0x3, PT ;  /* 0x000000030300780c */ /* 0x000fe40003f66070 */
[----:B------:R-:W-:Y:S02]  /*6390*/  SHF.R.U32.HI R7, RZ, 0x1, R5 ;  /* 0x00000001ff077819 */ /* 0x000fe40000011605 */
[----:B------:R-:W-:Y:S02]  /*63a0*/  SEL R5, RZ, 0x1, !P1 ;  /* 0x00000001ff057807 */ /* 0x000fe40004800000 */
[----:B------:R-:W-:Y:S01]  /*63b0*/  ISETP.GE.U32.AND P1, PT, R16, UR4, PT ;  /* 0x0000000410007c0c */ /* 0x000fe2000bf26070 */
[----:B------:R-:W-:Y:S01]  /*63c0*/  IMAD R12, R7, -0x3, R12 ;  /* 0xfffffffd070c7824 */ /* 0x000fe200078e020c */
[----:B------:R-:W-:Y:S02]  /*63d0*/  LOP3.LUT R0, R0, R5, RZ, 0x3c, !PT ;  /* 0x0000000500007212 */ /* 0x000fe400078e3cff */
[----:B------:R-:W-:-:S02]  /*63e0*/  ISETP.GE.U32.AND.EX P1, PT, R17, UR5, PT, P1 ;  /* 0x0000000511007c0c */ /* 0x000fc4000bf26110 */
[----:B------:R-:W-:Y:S02]  /*63f0*/  PRMT R4, RZ, 0x7610, R4 ;  /* 0x00007610ff047816 */ /* 0x000fe40000000004 */
[----:B------:R-:W-:-:S09]  /*6400*/  @P3 LOP3.LUT R0, R0, 0x1, R7, 0x78, !PT ;  /* 0x0000000100003812 */ /* 0x000fd200078e7807 */
[----:B0-----:R-:W-:Y:S05]  /*6410*/  @P1 BRA `(.L_x_175) ;  /* 0x00000004004c1947 */ /* 0x001fea0003800000 */
[----:B------:R-:W-:Y:S01]  /*6420*/  ULDC.64 UR4, c[0x0][0x628] ;  /* 0x00018a0000047ab9 */ /* 0x000fe20000000a00 */
[----:B------:R-:W0:Y:S01]  /*6430*/  S2R R15, SR_CTAID.X ;  /* 0x00000000000f7919 */ /* 0x000e220000002500 */
[----:B------:R-:W-:Y:S01]  /*6440*/  ISETP.NE.U32.AND P1, PT, RZ, UR4, PT ;  /* 0x00000004ff007c0c */ /* 0x000fe2000bf25070 */
[----:B------:R-:W-:Y:S01]  /*6450*/  ULDC UR7, c[0x0][0x630] ;  /* 0x00018c0000077ab9 */ /* 0x000fe20000000800 */
[----:B------:R-:W-:Y:S01]  /*6460*/  IMAD.MOV.U32 R4, RZ, RZ, R16 ;  /* 0x000000ffff047224 */ /* 0x000fe200078e0010 */
[----:B------:R-:W1:Y:S01]  /*6470*/  S2R R14, SR_CTAID.Y ;  /* 0x00000000000e7919 */ /* 0x000e620000002600 */
[----:B------:R-:W-:Y:S01]  /*6480*/  ISETP.NE.AND.EX P1, PT, RZ, UR5, PT, P1 ;  /* 0x00000005ff007c0c */ /* 0x000fe2000bf25310 */
[----:B------:R-:W-:-:S12]  /*6490*/  IMAD.MOV.U32 R5, RZ, RZ, R17 ;  /* 0x000000ffff057224 */ /* 0x000fd800078e0011 */
[----:B------:R-:W-:Y:S05]  /*64a0*/  @!P1 BRA `(.L_x_176) ;  /* 0x0000000000289947 */ /* 0x000fea0003800000 */
[----:B------:R-:W-:Y:S02]  /*64b0*/  ULDC UR6, c[0x0][0x634] ;  /* 0x00018d0000067ab9 */ /* 0x000fe40000000800 */
[----:B------:R-:W-:-:S05]  /*64c0*/  IADD3 R9, P1, R16, UR6, RZ ;  /* 0x0000000610097c10 */ /* 0x000fca000ff3e0ff */
[----:B------:R-:W-:-:S04]  /*64d0*/  IMAD.X R19, RZ, RZ, R17, P1 ;  /* 0x000000ffff137224 */ /* 0x000fc800008e0611 */
[----:B------:R-:W-:-:S04]  /*64e0*/  IMAD.WIDE.U32 R6, R19, UR4, RZ ;  /* 0x0000000413067c25 */ /* 0x000fc8000f8e00ff */
[----:B------:R-:W-:-:S04]  /*64f0*/  IMAD.WIDE.U32 R6, P1, R9, UR5, R6 ;  /* 0x0000000509067c25 */ /* 0x000fc8000f820006 */
[----:B------:R-:W-:-:S04]  /*6500*/  IMAD.WIDE.U32 R8, R9, UR4, RZ ;  /* 0x0000000409087c25 */ /* 0x000fc8000f8e00ff */
[----:B------:R-:W-:Y:S01]  /*6510*/  IMAD.X R5, RZ, RZ, RZ, P1 ;  /* 0x000000ffff057224 */ /* 0x000fe200008e06ff */
[----:B------:R-:W-:Y:S01]  /*6520*/  IADD3 RZ, P1, R9, R6, RZ ;  /* 0x0000000609ff7210 */ /* 0x000fe20007f3e0ff */
[----:B------:R-:W-:-:S04]  /*6530*/  IMAD.MOV.U32 R4, RZ, RZ, R7 ;  /* 0x000000ffff047224 */ /* 0x000fc800078e0007 */
[----:B------:R-:W-:-:S08]  /*6540*/  IMAD.WIDE.U32.X R4, R19, UR5, R4, P1 ;  /* 0x0000000513047c25 */ /* 0x000fd000088e0404 */
.L_x_176:
[--C-:B------:R-:W-:Y:S01]  /*6550*/  SHF.R.U64 R8, R4, UR7, R5.reuse ;  /* 0x0000000704087c19 */ /* 0x100fe20008001205 */
[----:B------:R-:W-:Y:S01]  /*6560*/  ULDC.64 UR4, c[0x0][0x620] ;  /* 0x0001880000047ab9 */ /* 0x000fe20000000a00 */
[----:B------:R-:W-:Y:S01]  /*6570*/  SHF.R.U32.HI R4, RZ, UR7, R5 ;  /* 0x00000007ff047c19 */ /* 0x000fe20008011605 */
[----:B------:R-:W2:Y:S01]  /*6580*/  LDC R24, c[0x0][0x144] ;  /* 0x00005100ff187b82 */ /* 0x000ea20000000800 */
[----:B------:R-:W-:Y:S01]  /*6590*/  IADD3 R7, P1, RZ, -R8, RZ ;  /* 0x80000008ff077210 */ /* 0x000fe20007f3e0ff */
[----:B------:R-:W-:Y:S01]  /*65a0*/  ULDC.64 UR8, c[0x0][0x640] ;  /* 0x0001900000087ab9 */ /* 0x000fe20000000a00 */
[----:B0-----:R-:W-:Y:S01]  /*65b0*/  I2FP.F32.U32 R9, R15 ;  /* 0x0000000f00097245 */ /* 0x001fe20000201000 */
[----:B------:R-:W-:Y:S02]  /*65c0*/  ULDC UR6, c[0x0][0x608] ;  /* 0x0001820000067ab9 */ /* 0x000fe40000000800 */
[----:B------:R-:W-:Y:S01]  /*65d0*/  IMAD.X R4, RZ, RZ, ~R4, P1 ;  /* 0x000000ffff047224 */ /* 0x000fe200008e0e04 */
[----:B------:R-:W-:Y:S01]  /*65e0*/  ISETP.NE.U32.AND P1, PT, RZ, UR8, PT ;  /* 0x00000008ff007c0c */ /* 0x000fe2000bf25070 */
[----:B------:R-:W0:Y:S02]  /*65f0*/  LDC R21, c[0x0][0x148] ;  /* 0x00005200ff157b82 */ /* 0x000e240000000800 */
[----:B------:R-:W-:Y:S01]  /*6600*/  IMAD R6, R4, UR4, RZ ;  /* 0x0000000404067c24 */ /* 0x000fe2000f8e02ff */
[----:B------:R-:W-:Y:S01]  /*6610*/  ISETP.NE.AND.EX P1, PT, RZ, UR9, PT, P1 ;  /* 0x00000009ff007c0c */ /* 0x000fe2000bf25310 */
[----:B------:R-:W-:Y:S01]  /*6620*/  IMAD.WIDE.U32 R4, R7, UR4, R16 ;  /* 0x0000000407047c25 */ /* 0x000fe2000f8e0010 */
[----:B------:R-:W-:-:S03]  /*6630*/  ULDC UR4, c[0x0][0x150] ;  /* 0x0000540000047ab9 */ /* 0x000fc60000000800 */
[----:B------:R-:W-:Y:S02]  /*6640*/  IMAD R7, R7, UR5, R6 ;  /* 0x0000000507077c24 */ /* 0x000fe4000f8e0206 */
[----:B------:R-:W-:Y:S01]  /*6650*/  FMUL R6, R9, UR4 ;  /* 0x0000000409067c20 */ /* 0x000fe20008400000 */
[----:B------:R-:W-:Y:S01]  /*6660*/  ULDC UR4, c[0x0][0x618] ;  /* 0x0001860000047ab9 */ /* 0x000fe20000000800 */
[----:B------:R-:W-:Y:S01]  /*6670*/  ULDC UR5, c[0x0][0x154] ;  /* 0x0000550000057ab9 */ /* 0x000fe20000000800 */
[----:B------:R-:W-:-:S03]  /*6680*/  IMAD.IADD R5, R5, 0x1, R7 ;  /* 0x0000000105057824 */ /* 0x000fc600078e0207 */
[----:B------:R-:W3:Y:S02]  /*6690*/  F2I.U32.TRUNC.NTZ R6, R6 ;  /* 0x0000000600067305 */ /* 0x000ee4000020f000 */
[----:B------:R-:W-:Y:S02]  /*66a0*/  SHF.R.U64 R9, R4, UR4, R5 ;  /* 0x0000000404097c19 */ /* 0x000fe40008001205 */
[----:B-1----:R-:W-:-:S05]  /*66b0*/  I2FP.F32.U32 R4, R14 ;  /* 0x0000000e00047245 */ /* 0x002fca0000201000 */
[----:B------:R-:W-:Y:S01]  /*66c0*/  FMUL R22, R4, UR5 ;  /* 0x0000000504167c20 */ /* 0x000fe20008400000 */
[----:B------:R-:W-:Y:S01]  /*66d0*/  SHF.R.U32.HI R4, RZ, UR4, R5 ;  /* 0x00000004ff047c19 */ /* 0x000fe20008011605 */
[----:B------:R-:W-:-:S03]  /*66e0*/  ULDC UR4, c[0x0][0x658] ;  /* 0x0001960000047ab9 */ /* 0x000fc60000000800 */
[--C-:B------:R-:W-:Y:S01]  /*66f0*/  SHF.R.U64 R20, R9, UR6, R4.reuse ;  /* 0x0000000609147c19 */ /* 0x100fe20008001204 */
[----:B------:R-:W1:Y:S01]  /*6700*/  F2I.U32.TRUNC.NTZ R22, R22 ;  /* 0x0000001600167305 */ /* 0x000e62000020f000 */
[----:B------:R-:W-:Y:S01]  /*6710*/  SHF.R.U32.HI R5, RZ, UR6, R4 ;  /* 0x00000006ff057c19 */ /* 0x000fe20008011604 */
[----:B---3--:R-:W-:-:S03]  /*6720*/  IMAD.MOV R6, RZ, RZ, -R6 ;  /* 0x000000ffff067224 */ /* 0x008fc600078e0a06 */
[----:B------:R-:W-:Y:S01]  /*6730*/  SHF.R.U64 R19, R20, UR4, R5 ;  /* 0x0000000414137c19 */ /* 0x000fe20008001205 */
[----:B--2---:R-:W-:Y:S01]  /*6740*/  IMAD R15, R24, R6, R15 ;  /* 0x00000006180f7224 */ /* 0x004fe200078e020f */
[----:B------:R-:W-:-:S03]  /*6750*/  SHF.R.U32.HI R23, RZ, UR4, R5 ;  /* 0x00000004ff177c19 */ /* 0x000fc60008011605 */
[----:B------:R-:W-:Y:S02]  /*6760*/  IMAD.MOV.U32 R4, RZ, RZ, R19 ;  /* 0x000000ffff047224 */ /* 0x000fe400078e0013 */
[----:B------:R-:W-:Y:S01]  /*6770*/  IMAD.MOV.U32 R5, RZ, RZ, R23 ;  /* 0x000000ffff057224 */ /* 0x000fe200078e0017 */
[----:B-1----:R-:W-:Y:S06]  /*6780*/  @!P1 BRA `(.L_x_177) ;  /* 0x0000000000289947 */ /* 0x002fec0003800000 */
[----:B------:R-:W-:Y:S02]  /*6790*/  ULDC UR4, c[0x0][0x64c] ;  /* 0x0001930000047ab9 */ /* 0x000fe40000000800 */
[----:B------:R-:W-:-:S05]  /*67a0*/  IADD3 R5, P1, R19, UR4, RZ ;  /* 0x0000000413057c10 */ /* 0x000fca000ff3e0ff */
[----:B------:R-:W-:-:S04]  /*67b0*/  IMAD.X R23, RZ, RZ, R23, P1 ;  /* 0x000000ffff177224 */ /* 0x000fc800008e0617 */
[----:B------:R-:W-:-:S04]  /*67c0*/  IMAD.WIDE.U32 R6, R23, UR8, RZ ;  /* 0x0000000817067c25 */ /* 0x000fc8000f8e00ff */
[----:B------:R-:W-:-:S04]  /*67d0*/  IMAD.WIDE.U32 R6, P1, R5, UR9, R6 ;  /* 0x0000000905067c25 */ /* 0x000fc8000f820006 */
[----:B------:R-:W-:-:S04]  /*67e0*/  IMAD.WIDE.U32 R4, R5, UR8, RZ ;  /* 0x0000000805047c25 */ /* 0x000fc8000f8e00ff */
[----:B------:R-:W-:Y:S01]  /*67f0*/  IMAD.MOV.U32 R4, RZ, RZ, R7 ;  /* 0x000000ffff047224 */ /* 0x000fe200078e0007 */
[----:B------:R-:W-:Y:S01]  /*6800*/  IADD3 RZ, P3, R5, R6, RZ ;  /* 0x0000000605ff7210 */ /* 0x000fe20007f7e0ff */
[----:B------:R-:W-:-:S04]  /*6810*/  IMAD.X R5, RZ, RZ, RZ, P1 ;  /* 0x000000ffff057224 */ /* 0x000fc800008e06ff */
[----:B------:R-:W-:-:S08]  /*6820*/  IMAD.WIDE.U32.X R4, R23, UR9, R4, P3 ;  /* 0x0000000917047c25 */ /* 0x000fd000098e0404 */
.L_x_177:
[----:B------:R-:W-:Y:S01]  /*6830*/  ISETP.NE.AND P1, PT, R2, 0x1, PT ;  /* 0x000000010200780c */ /* 0x000fe20003f25270 */
[----:B------:R-:W-:Y:S01]  /*6840*/  ULDC UR4, c[0x0][0x648] ;  /* 0x0001920000047ab9 */ /* 0x000fe20000000800 */
[----:B------:R-:W-:Y:S01]  /*6850*/  LOP3.LUT R20, R20, UR16, RZ, 0xc0, !PT ;  /* 0x0000001014147c12 */ /* 0x000fe2000f8ec0ff */
[----:B------:R-:W-:Y:S01]  /*6860*/  IMAD.MOV R22, RZ, RZ, -R22 ;  /* 0x000000ffff167224 */ /* 0x000fe200078e0a16 */
[----:B------:R-:W-:Y:S01]  /*6870*/  SHF.R.U64 R5, R4, UR4, R5 ;  /* 0x0000000404057c19 */ /* 0x000fe20008001205 */
[----:B------:R-:W-:Y:S01]  /*6880*/  ULDC UR4, c[0x0][0x638] ;  /* 0x00018e0000047ab9 */ /* 0x000fe20000000800 */
[----:B------:R-:W-:Y:S01]  /*6890*/  LOP3.LUT R6, R9, UR15, RZ, 0xc0, !PT ;  /* 0x0000000f09067c12 */ /* 0x000fe2000f8ec0ff */
[----:B------:R-:W-:Y:S02]  /*68a0*/  ULDC UR5, c[0x0][0x610] ;  /* 0x0001840000057ab9 */ /* 0x000fe40000000800 */
[----:B------:R-:W-:Y:S02]  /*68b0*/  IMAD.MOV R4, RZ, RZ, -R5 ;  /* 0x000000ffff047224 */ /* 0x000fe400078e0a05 */
[----:B------:R-:W-:-:S02]  /*68c0*/  IMAD R20, R5, UR17, R20 ;  /* 0x0000001105147c24 */ /* 0x000fc4000f8e0214 */
[----:B0-----:R-:W-:Y:S02]  /*68d0*/  @P1 IMAD R15, R21, R22, R14 ;  /* 0x00000016150f1224 */ /* 0x001fe400078e020e */
[----:B------:R-:W-:Y:S01]  /*68e0*/  IMAD R19, R4, UR4, R19 ;  /* 0x0000000404137c24 */ /* 0x000fe2000f8e0213 */
[----:B------:R-:W-:Y:S01]  /*68f0*/  ULDC UR4, c[0x0][0x600] ;  /* 0x0001800000047ab9 */ /* 0x000fe20000000800 */
[----:B------:R-:W-:Y:S02]  /*6900*/  IMAD R15, R20, UR5, R15 ;  /* 0x00000005140f7c24 */ /* 0x000fe4000f8e020f */
[----:B------:R-:W-:Y:S02]  /*6910*/  IMAD R6, R19, UR4, R6 ;  /* 0x0000000413067c24 */ /* 0x000fe4000f8e0206 */
[----:B------:R-:W-:-:S03]  /*6920*/  IMAD.MOV.U32 R4, RZ, RZ, 0x1 ;  /* 0x00000001ff047424 */ /* 0x000fc600078e00ff */
[----:B------:R-:W-:Y:S02]  /*6930*/  SEL R20, R6, R15, !P1 ;  /* 0x0000000f06147207 */ /* 0x000fe40004800000 */
[----:B------:R-:W-:-:S07]  /*6940*/  SEL R19, R15, R6, !P1 ;  /* 0x000000060f137207 */ /* 0x000fce0004800000 */
.L_x_175:
[----:B------:R-:W-:Y:S05]  /*6950*/  BSYNC B1 ;  /* 0x0000000000017941 */ /* 0x000fea0003800000 */
.L_x_174:
[----:B------:R-:W-:-:S13]  /*6960*/  LOP3.LUT P1, RZ, R4, 0xff, RZ, 0xc0, !PT ;  /* 0x000000ff04ff7812 */ /* 0x000fda000782c0ff */
[----:B------:R-:W-:Y:S05]  /*6970*/  @P1 BRA `(.L_x_178) ;  /* 0xfffffff400541947 */ /* 0x000fea000383ffff */
[----:B------:R-:W-:Y:S05]  /*6980*/  BSYNC B0 ;  /* 0x0000000000007941 */ /* 0x000fea0003800000 */
.L_x_166:
[----:B------:R-:W-:-:S03]  /*6990*/  UMOV UR4, 0xffffffff ;  /* 0xffffffff00047882 */ /* 0x000fc60000000000 */
[----:B------:R-:W-:Y:S05]  /*69a0*/  BRA.DIV UR4, `(.L_x_179) ;  /* 0x0000000204f07947 */ /* 0x000fea000b800000 */
[----:B------:R-:W-:-:S13]  /*69b0*/  ELECT P6, URZ, PT ;  /* 0x00000000003f782f */ /* 0x000fda00038c0000 */
.L_x_192:
[----:B------:R-:W-:Y:S04]  /*69c0*/  BSSY B0, `(.L_x_180) ;  /* 0x0000022000007945 */ /* 0x000fe80003800000 */
[----:B------:R-:W-:Y:S05]  /*69d0*/  @!P6 BRA `(.L_x_181) ;  /* 0x000000000080e947 */ /* 0x000fea0003800000 */
[----:B------:R-:W-:-:S04]  /*69e0*/  LOP3.LUT R18, R18, 0x2, RZ, 0xfc, !PT ;  /* 0x0000000212127812 */ /* 0x000fc800078efcff */
[----:B------:R-:W-:-:S13]  /*69f0*/  ISETP.NE.AND P0, PT, R18, 0x3, PT ;  /* 0x000000031200780c */ /* 0x000fda0003f05270 */
[----:B------:R-:W-:Y:S05]  /*6a00*/  @!P0 BRA `(.L_x_182) ;  /* 0x0000000000048947 */ /* 0x000fea0003800000 */
[----:B------:R-:W-:Y:S01]  /*6a10*/  BPT.TRAP 0x1 ;  /* 0x000000040000795c */ /* 0x000fe20000300000 */
.L_x_182:
[----:B------:R-:W0:Y:S01]  /*6a20*/  S2R R3, SR_CgaCtaId ;  /* 0x0000000000037919 */ /* 0x000e220000008800 */
[----:B------:R-:W-:-:S04]  /*6a30*/  MOV R2, 0x400 ;  /* 0x0000040000027802 */ /* 0x000fc80000000f00 */
[----:B0-----:R-:W-:Y:S02]  /*6a40*/  LEA R3, R3, R2, 0x18 ;  /* 0x0000000203037211 */ /* 0x001fe400078ec0ff */
[----:B------:R-:W-:-:S03]  /*6a50*/  SHF.L.U32 R2, R0, 0x1f, RZ ;  /* 0x0000001f00027819 */ /* 0x000fc600000006ff */
[----:B------:R-:W-:-:S04]  /*6a60*/  VIADD R3, R3, 0x18 ;  /* 0x0000001803037836 */ /* 0x000fc80000000000 */
[C---:B------:R-:W-:Y:S02]  /*6a70*/  IMAD R7, R12.reuse, 0x8, R3 ;  /* 0x000000080c077824 */ /* 0x040fe400078e0203 */
[----:B------:R-:W-:Y:S02]  /*6a80*/  VIADD R12, R12, 0x1 ;  /* 0x000000010c0c7836 */ /* 0x000fe40000000000 */
[----:B------:R-:W0:Y:S03]  /*6a90*/  SYNCS.PHASECHK.TRANS64.TRYWAIT P0, [R7+URZ], R2 ;  /* 0x00000002070075a7 */ /* 0x000e26000800017f */
[----:B------:R-:W-:-:S04]  /*6aa0*/  ISETP.NE.AND P1, PT, R12, 0x3, PT ;  /* 0x000000030c00780c */ /* 0x000fc80003f25270 */
[----:B------:R-:W-:Y:S02]  /*6ab0*/  SEL R5, RZ, 0x1, P1 ;  /* 0x00000001ff057807 */ /* 0x000fe40000800000 */
[----:B------:R-:W-:Y:S02]  /*6ac0*/  SEL R12, R12, RZ, P1 ;  /* 0x000000ff0c0c7207 */ /* 0x000fe40000800000 */
[----:B------:R-:W-:-:S03]  /*6ad0*/  LOP3.LUT R5, R0, R5, RZ, 0x3c, !PT ;  /* 0x0000000500057212 */ /* 0x000fc600078e3cff */
[----:B------:R-:W-:Y:S01]  /*6ae0*/  IMAD R9, R12, 0x8, R3 ;  /* 0x000000080c097824 */ /* 0x000fe200078e0203 */
[----:B------:R-:W-:Y:S01]  /*6af0*/  SHF.L.U32 R4, R5, 0x1f, RZ ;  /* 0x0000001f05047819 */ /* 0x000fe200000006ff */
[----:B0-----:R-:W-:Y:S06]  /*6b00*/  @!P0 BRA `(.L_x_183) ;  /* 0x0000000000b88947 */ /* 0x001fec0003800000 */
.L_x_193:
[----:B------:R-:W1:Y:S01]  /*6b10*/  SYNCS.PHASECHK.TRANS64.TRYWAIT P0, [R9+URZ], R4 ;  /* 0x00000004090075a7 */ /* 0x000e62000800017f */
[----:B------:R-:W-:-:S05]  /*6b20*/  VIADD R0, R12, 0x1 ;  /* 0x000000010c007836 */ /* 0x000fca0000000000 */
[----:B------:R-:W-:-:S04]  /*6b30*/  ISETP.NE.AND P1, PT, R0, 0x3, PT ;  /* 0x000000030000780c */ /* 0x000fc80003f25270 */
[----:B0-----:R-:W-:Y:S02]  /*6b40*/  SEL R2, RZ, 0x1, P1 ;  /* 0x00000001ff027807 */ /* 0x001fe40000800000 */
[----:B------:R-:W-:Y:S02]  /*6b50*/  SEL R0, R0, RZ, P1 ;  /* 0x000000ff00007207 */ /* 0x000fe40000800000 */
[----:B------:R-:W-:Y:S01]  /*6b60*/  LOP3.LUT R2, R5, R2, RZ, 0x3c, !PT ;  /* 0x0000000205027212 */ /* 0x000fe200078e3cff */
[----:B-1----:R-:W-:Y:S06]  /*6b70*/  @!P0 BRA `(.L_x_184) ;  /* 0x0000000000b08947 */ /* 0x002fec0003800000 */
.L_x_194:
[----:B------:R-:W-:Y:S01]  /*6b80*/  IMAD R3, R0, 0x8, R3 ;  /* 0x0000000800037824 */ /* 0x000fe200078e0203 */
[----:B------:R-:W-:-:S07]  /*6b90*/  SHF.L.U32 R0, R2, 0x1f, RZ ;  /* 0x0000001f02007819 */ /* 0x000fce00000006ff */
.L_x_185:
[----:B-1----:R1:W2:Y:S02]  /*6ba0*/  SYNCS.PHASECHK.TRANS64.TRYWAIT P0, [R3+URZ], R0 ;  /* 0x00000000030075a7 */ /* 0x0022a4000800017f */
[----:B--2---:R-:W-:Y:S05]  /*6bb0*/  @!P0 NANOSLEEP.SYNCS 0x989680 ;  /* 0x009896800000895d */ /* 0x004fea0003900000 */
[----:B------:R-:W2:Y:S02]  /*6bc0*/  @!P0 SYNCS.PHASECHK.TRANS64 P0, [R3+URZ], R0 ;  /* 0x00000000030085a7 */ /* 0x000ea4000800007f */
[----:B--2---:R-:W-:Y:S05]  /*6bd0*/  @!P0 BRA `(.L_x_185) ;  /* 0xfffffffc00f08947 */ /* 0x004fea000383ffff */
.L_x_181:
[----:B------:R-:W-:Y:S05]  /*6be0*/  BSYNC B0 ;  /* 0x0000000000007941 */ /* 0x000fea0003800000 */
.L_x_180:
[----:B------:R-:W-:Y:S05]  /*6bf0*/  EXIT ;  /* 0x000000000000794d */ /* 0x000fea0003800000 */
.L_x_17:
[----:B-1----:R1:W2:Y:S02]  /*6c00*/  SYNCS.PHASECHK.TRANS64.TRYWAIT P1, [R3+URZ], R0 ;  /* 0x00000000030075a7 */ /* 0x0022a4000802017f */
[----:B--2---:R-:W-:Y:S05]  /*6c10*/  @!P1 NANOSLEEP.SYNCS 0x989680 ;  /* 0x009896800000995d */ /* 0x004fea0003900000 */
[----:B------:R-:W2:Y:S02]  /*6c20*/  @!P1 SYNCS.PHASECHK.TRANS64 P1, [R3+URZ], R0 ;  /* 0x00000000030095a7 */ /* 0x000ea4000802007f */
[----:B--2---:R-:W-:Y:S05]  /*6c30*/  @!P1 BRA `(.L_x_17) ;  /* 0xfffffffc00f09947 */ /* 0x004fea000383ffff */
[----:B------:R-:W-:Y:S05]  /*6c40*/  BRA `(.L_x_16) ;  /* 0xffffffa800147947 */ /* 0x000fea000383ffff */
.L_x_22:
[----:B-1----:R1:W2:Y:S02]  /*6c50*/  SYNCS.PHASECHK.TRANS64.TRYWAIT P1, [R5+URZ], R4 ;  /* 0x00000004050075a7 */ /* 0x0022a4000802017f */
[----:B--2---:R-:W-:Y:S05]  /*6c60*/  @!P1 NANOSLEEP.SYNCS 0x989680 ;  /* 0x009896800000995d */ /* 0x004fea0003900000 */
[----:B------:R-:W2:Y:S02]  /*6c70*/  @!P1 SYNCS.PHASECHK.TRANS64 P1, [R5+URZ], R4 ;  /* 0x00000004050095a7 */ /* 0x000ea4000802007f */
[----:B--2---:R-:W-:Y:S05]  /*6c80*/  @!P1 BRA `(.L_x_22) ;  /* 0xfffffffc00f09947 */ /* 0x004fea000383ffff */
[----:B------:R-:W-:Y:S05]  /*6c90*/  BRA `(.L_x_21) ;  /* 0xffffffa800f07947 */ /* 0x000fea000383ffff */
.L_x_167:
[----:B------:R-:W-:Y:S01]  /*6ca0*/  BSSY B1, `(.L_x_186) ;  /* 0x0000006000017945 */ /* 0x000fe20003800000 */
[----:B------:R-:W-:-:S07]  /*6cb0*/  IMAD.MOV.U32 R15, RZ, RZ, -0x1 ;  /* 0xffffffffff0f7424 */ /* 0x000fce00078e00ff */
[----:B------:R-:W-:Y:S05]  /*6cc0*/  WARPSYNC.COLLECTIVE R15, `(.L_x_187) ;  /* 0x000000000f0c7348 */ /* 0x000fea0003c00000 */
[----:B------:R-:W-:Y:S02]  /*6cd0*/  ELECT P6, UR62, PT ;  /* 0x00000000003e782f */ /* 0x000fe400038c0000 */
[----:B------:R-:W-:Y:S01]  /*6ce0*/  MOV R14, UR62 ;  /* 0x0000003e000e7c02 */ /* 0x000fe20008000f00 */
[----:B------:R-:W-:Y:S10]  /*6cf0*/  ENDCOLLECTIVE ;  /* 0x000000000000791b */ /* 0x000ff40003800000 */
.L_x_187:
[----:B------:R-:W-:Y:S05]  /*6d00*/  BSYNC B1 ;  /* 0x0000000000017941 */ /* 0x000fea0003800000 */
.L_x_186:
[----:B------:R-:W-:Y:S05]  /*6d10*/  BRA `(.L_x_188) ;  /* 0xfffffff000787947 */ /* 0x000fea000383ffff */
.L_x_170:
[----:B0-----:R0:W1:Y:S02]  /*6d20*/  SYNCS.PHASECHK.TRANS64.TRYWAIT P1, [R14+URZ+0x18], R7 ;  /* 0x000018070e0075a7 */ /* 0x001064000802017f */
[----:B-1----:R-:W-:Y:S05]  /*6d30*/  @!P1 NANOSLEEP.SYNCS 0x989680 ;  /* 0x009896800000995d */ /* 0x002fea0003900000 */
[----:B------:R-:W1:Y:S02]  /*6d40*/  @!P1 SYNCS.PHASECHK.TRANS64 P1, [R14+URZ+0x18], R7 ;  /* 0x000018070e0095a7 */ /* 0x000e64000802007f */
[----:B-1----:R-:W-:Y:S05]  /*6d50*/  @!P1 BRA `(.L_x_170) ;  /* 0xfffffffc00f09947 */ /* 0x002fea000383ffff */
[----:B------:R-:W-:Y:S05]  /*6d60*/  BRA `(.L_x_189) ;  /* 0xfffffff000ac7947 */ /* 0x000fea000383ffff */
.L_x_179:
[----:B------:R-:W-:Y:S01]  /*6d70*/  BSSY B0, `(.L_x_190) ;  /* 0x0000006000007945 */ /* 0x000fe20003800000 */
[----:B------:R-:W-:-:S07]  /*6d80*/  IMAD.MOV.U32 R15, RZ, RZ, -0x1 ;  /* 0xffffffffff0f7424 */ /* 0x000fce00078e00ff */
[----:B------:R-:W-:Y:S05]  /*6d90*/  WARPSYNC.COLLECTIVE R15, `(.L_x_191) ;  /* 0x000000000f0c7348 */ /* 0x000fea0003c00000 */
[----:B------:R-:W-:Y:S02]  /*6da0*/  ELECT P6, UR62, PT ;  /* 0x00000000003e782f */ /* 0x000fe400038c0000 */
[----:B------:R-:W-:Y:S01]  /*6db0*/  MOV R14, UR62 ;  /* 0x0000003e000e7c02 */ /* 0x000fe20008000f00 */
[----:B------:R-:W-:Y:S10]  /*6dc0*/  ENDCOLLECTIVE ;  /* 0x000000000000791b */ /* 0x000ff40003800000 */
.L_x_191:
[----:B------:R-:W-:Y:S05]  /*6dd0*/  BSYNC B0 ;  /* 0x0000000000007941 */ /* 0x000fea0003800000 */
.L_x_190:
[----:B------:R-:W-:Y:S05]  /*6de0*/  BRA `(.L_x_192) ;  /* 0xfffffff800f47947 */ /* 0x000fea000383ffff */
.L_x_183:
[----:B0-----:R0:W1:Y:S02]  /*6df0*/  SYNCS.PHASECHK.TRANS64.TRYWAIT P0, [R7+URZ], R2 ;  /* 0x00000002070075a7 */ /* 0x001064000800017f */
[----:B-1----:R-:W-:Y:S05]  /*6e00*/  @!P0 NANOSLEEP.SYNCS 0x989680 ;  /* 0x009896800000895d */ /* 0x002fea0003900000 */
[----:B------:R-:W1:Y:S02]  /*6e10*/  @!P0 SYNCS.PHASECHK.TRANS64 P0, [R7+URZ], R2 ;  /* 0x00000002070085a7 */ /* 0x000e64000800007f */
[----:B-1----:R-:W-:Y:S05]  /*6e20*/  @!P0 BRA `(.L_x_183) ;  /* 0xfffffffc00f08947 */ /* 0x002fea000383ffff */
[----:B------:R-:W-:Y:S05]  /*6e30*/  BRA `(.L_x_193) ;  /* 0xfffffffc00347947 */ /* 0x000fea000383ffff */
.L_x_184:
[----:B0-----:R0:W1:Y:S02]  /*6e40*/  SYNCS.PHASECHK.TRANS64.TRYWAIT P0, [R9+URZ], R4 ;  /* 0x00000004090075a7 */ /* 0x001064000800017f */
[----:B-1----:R-:W-:Y:S05]  /*6e50*/  @!P0 NANOSLEEP.SYNCS 0x989680 ;  /* 0x009896800000895d */ /* 0x002fea0003900000 */
[----:B------:R-:W1:Y:S02]  /*6e60*/  @!P0 SYNCS.PHASECHK.TRANS64 P0, [R9+URZ], R4 ;  /* 0x00000004090085a7 */ /* 0x000e64000800007f */
[----:B-1----:R-:W-:Y:S05]  /*6e70*/  @!P0 BRA `(.L_x_184) ;  /* 0xfffffffc00f08947 */ /* 0x002fea000383ffff */
[----:B------:R-:W-:Y:S05]  /*6e80*/  BRA `(.L_x_194) ;  /* 0xfffffffc003c7947 */ /* 0x000fea000383ffff */
.L_x_195:
[----:B------:R-:W-:-:S00]  /*6e90*/  BRA `(.L_x_195) ;  /* 0xfffffffc00fc7947 */ /* 0x000fc0000383ffff */
[----:B------:R-:W-:-:S00]  /*6ea0*/  NOP ;  /* 0x0000000000007918 */ /* 0x000fc00000000000 */
        /* <DEDUP_REMOVED lines=13> */
.L_x_196:


//--------------------- .nv.global.init           --------------------------
	.section	.nv.global.init,"aw",@progbits
.nv.global.init:
	.type		$str$22,@object
	.size		$str$22,($str$23 - $str$22)
$str$22:
        /*0000*/ 	.byte	0x6b, 0x5f, 0x74, 0x69, 0x6c, 0x65, 0x5f, 0x63, 0x6f, 0x75, 0x6e, 0x74, 0x20, 0x3e, 0x3d, 0x20
        /*0010*/ 	.byte	0x31, 0x00
	.type		$str$23,@object
	.size		$str$23,(__unnamed_1 - $str$23)
$str$23:
        /*0012*/ 	.byte	0x2f, 0x74, 0x6d, 0x70, 0x2f, 0x63, 0x75, 0x74, 0x6c, 0x61, 0x73, 0x73, 0x5f, 0x73, 0x77, 0x65
        /*0022*/ 	.byte	0x65, 0x70, 0x5f, 0x73, 0x72, 0x63, 0x2f, 0x69, 0x6e, 0x63, 0x6c, 0x75, 0x64, 0x65, 0x2f, 0x63
        /*0032*/ 	.byte	0x75, 0x74, 0x6c, 0x61, 0x73, 0x73, 0x2f, 0x67, 0x65, 0x6d, 0x6d, 0x2f, 0x63, 0x6f, 0x6c, 0x6c
        /*0042*/ 	.byte	0x65, 0x63, 0x74, 0x69, 0x76, 0x65, 0x2f, 0x73, 0x6d, 0x39, 0x30, 0x5f, 0x6d, 0x6d, 0x61, 0x5f
        /*0052*/ 	.byte	0x74, 0x6d, 0x61, 0x5f, 0x67, 0x6d, 0x6d, 0x61, 0x5f, 0x73, 0x73, 0x5f, 0x77, 0x61, 0x72, 0x70
        /*0062*/ 	.byte	0x73, 0x70, 0x65, 0x63, 0x69, 0x61, 0x6c, 0x69, 0x7a, 0x65, 0x64, 0x2e, 0x68, 0x70, 0x70, 0x00
	.type		__unnamed_1,@object
	.size		__unnamed_1,(.L_0 - __unnamed_1)
__unnamed_1:
        /*0072*/ 	.byte	0x76, 0x6f, 0x69, 0x64, 0x20, 0x63, 0x75, 0x74, 0x6c, 0x61, 0x73, 0x73, 0x3a, 0x3a, 0x67, 0x65
        /* <DEDUP_REMOVED lines=172> */
        /*0b42*/ 	.byte	0x74, 0x79, 0x5d, 0x00
.L_0:


//--------------------- .nv.shared._ZN7cutlass13device_kernelINS_4gemm6kernel13GemmUniversalIN4cute5tupleIJiiiiEEENS1_10collective13CollectiveMmaINS1_34MainloopSm90TmaGmmaWarpSpecializedILi3ENS5_IJNS4_1CILi1EEESB_SB_EEENS1_35KernelTmaWarpSpecializedCooperativeEEENS5_IJNSA_ILi128EEESF_SF_EEEaNS5_IJlSB_lEEEaSH_NS4_8TiledMMAINS4_8MMA_AtomIJNS4_4SM904GMMA27MMA_64x128x32_S32S8S8_SS_TNEEEENS4_6LayoutINS5_IJNSA_ILi2EEESB_SB_EEENS5_IJSB_NSA_ILi0EEESR_EEEEENS5_IJNS4_10UnderscoreESU_SU_EEEEENS4_13SM90_TMA_LOADENS4_14ComposedLayoutINS4_7SwizzleILi3ELi4ELi3EEENS4_18smem_ptr_flag_bitsILi8EEENSO_INS5_IJNSA_ILi8EEESF_EEENS5_IJSF_SB_EEEEEEEvNS4_8identityESX_S17_vS18_EENS_8epilogue10collective6detail29Sm90TmaWarpSpecializedAdapterINS1B_15DefaultEpilogueIaSH_SH_NS1A_6thread17LinearCombinationIaLi1EiiLNS1F_9ScaleType4KindE0ELNS_15FloatRoundStyleE2EaEENS1_15EpilogueDefaultEEEEEvvEEEEvNT_6ParamsE --------------------------
	.section	.nv.shared._ZN7cutlass13device_kernelINS_4gemm6kernel13GemmUniversalIN4cute5tupleIJiiiiEEENS1_10collective13CollectiveMmaINS1_34MainloopSm90TmaGmmaWarpSpecializedILi3ENS5_IJNS4_1CILi1EEESB_SB_EEENS1_35KernelTmaWarpSpecializedCooperativeEEENS5_IJNSA_ILi128EEESF_SF_EEEaNS5_IJlSB_lEEEaSH_NS4_8TiledMMAINS4_8MMA_AtomIJNS4_4SM904GMMA27MMA_64x128x32_S32S8S8_SS_TNEEEENS4_6LayoutINS5_IJNSA_ILi2EEESB_SB_EEENS5_IJSB_NSA_ILi0EEESR_EEEEENS5_IJNS4_10UnderscoreESU_SU_EEEEENS4_13SM90_TMA_LOADENS4_14ComposedLayoutINS4_7SwizzleILi3ELi4ELi3EEENS4_18smem_ptr_flag_bitsILi8EEENSO_INS5_IJNSA_ILi8EEESF_EEENS5_IJSF_SB_EEEEEEEvNS4_8identityESX_S17_vS18_EENS_8epilogue10collective6detail29Sm90TmaWarpSpecializedAdapterINS1B_15DefaultEpilogueIaSH_SH_NS1A_6thread17LinearCombinationIaLi1EiiLNS1F_9ScaleType4KindE0ELNS_15FloatRoundStyleE2EaEENS1_15EpilogueDefaultEEEEEvvEEEEvNT_6ParamsE,"aw",@nobits
	.sectionflags	@""
	.align	16
	.zero		1024


//--------------------- .nv.shared.reserved.0     --------------------------
	.section	.nv.shared.reserved.0,"aw",@nobits
	.weak		__nv_reservedSMEM_offset_0_alias
	.size		__nv_reservedSMEM_offset_0_alias, 0, 0
	.other		__nv_reservedSMEM_offset_0_alias,@"STO_CUDA_RESERVED_SHARED STV_DEFAULT"
__nv_reservedSMEM_offset_0_alias:
	.zero		0


//--------------------- .nv.global                --------------------------
	.section	.nv.global,"aw",@nobits
.nv.global:
	.type		_ZN40_INTERNAL_cc515b93_4_k_cu_8be4e971_309894cute1_E,@object
	.size		_ZN40_INTERNAL_cc515b93_4_k_cu_8be4e971_309894cute1_E,(_ZN40_INTERNAL_cc515b93_4_k_cu_8be4e971_309894cuda3std3__45__cpo6cbeginE - _ZN40_INTERNAL_cc515b93_4_k_cu_8be4e971_309894cute1_E)
_ZN40_INTERNAL_cc515b93_4_k_cu_8be4e971_309894cute1_E:
	.zero		1
	.type		_ZN40_INTERNAL_cc515b93_4_k_cu_8be4e971_309894cuda3std3__45__cpo6cbeginE,@object
	.size		_ZN40_INTERNAL_cc515b93_4_k_cu_8be4e971_309894cuda3std3__45__cpo6cbeginE,(_ZN40_INTERNAL_cc515b93_4_k_cu_8be4e971_309894cuda3std3__48in_placeE - _ZN40_INTERNAL_cc515b93_4_k_cu_8be4e971_309894cuda3std3__45__cpo6cbeginE)
_ZN40_INTERNAL_cc515b93_4_k_cu_8be4e971_309894cuda3std3__45__cpo6cbeginE:
	.zero		1
	.type		_ZN40_INTERNAL_cc515b93_4_k_cu_8be4e971_309894cuda3std3__48in_placeE,@object
	.size		_ZN40_INTERNAL_cc515b93_4_k_cu_8be4e971_309894cuda3std3__48in_placeE,(_ZN40_INTERNAL_cc515b93_4_k_cu_8be4e971_309894cuda3std6ranges3__45__cpo9iter_moveE - _ZN40_INTERNAL_cc515b93_4_k_cu_8be4e971_309894cuda3std3__48in_placeE)
_ZN40_INTERNAL_cc515b93_4_k_cu_8be4e971_309894cuda3std3__48in_placeE:
	.zero		1
	.type		_ZN40_INTERNAL_cc515b93_4_k_cu_8be4e971_309894cuda3std6ranges3__45__cpo9iter_moveE,@object
	.size		_ZN40_INTERNAL_cc515b93_4_k_cu_8be4e971_309894cuda3std6ranges3__45__cpo9iter_moveE,(_ZN40_INTERNAL_cc515b93_4_k_cu_8be4e971_309894cuda3std3__45__cpo5beginE - _ZN40_INTERNAL_cc515b93_4_k_cu_8be4e971_309894cuda3std6ranges3__45__cpo9iter_moveE)
_ZN40_INTERNAL_cc515b93_4_k_cu_8be4e971_309894cuda3std6ranges3__45__cpo9iter_moveE:
	.zero		1
	.type		_ZN40_INTERNAL_cc515b93_4_k_cu_8be4e971_309894cuda3std3__45__cpo5beginE,@object
	.size		_ZN40_INTERNAL_cc515b93_4_k_cu_8be4e971_309894cuda3std3__45__cpo5beginE,(_ZN40_INTERNAL_cc515b93_4_k_cu_8be4e971_309894cuda3std3__442_GLOBAL__N__cc515b93_4_k_cu_8be4e971_309896ignoreE - _ZN40_INTERNAL_cc515b93_4_k_cu_8be4e971_309894cuda3std3__45__cpo5beginE)
_ZN40_INTERNAL_cc515b93_4_k_cu_8be4e971_309894cuda3std3__45__cpo5beginE:
	.zero		1
	.type		_ZN40_INTERNAL_cc515b93_4_k_cu_8be4e971_309894cuda3std3__442_GLOBAL__N__cc515b93_4_k_cu_8be4e971_309896ignoreE,@object
	.size		_ZN40_INTERNAL_cc515b93_4_k_cu_8be4e971_309894cuda3std3__442_GLOBAL__N__cc515b93_4_k_cu_8be4e971_309896ignoreE,(_ZN40_INTERNAL_cc515b93_4_k_cu_8be4e971_309894cute7productE - _ZN40_INTERNAL_cc515b93_4_k_cu_8be4e971_309894cuda3std3__442_GLOBAL__N__cc515b93_4_k_cu_8be4e971_309896ignoreE)
_ZN40_INTERNAL_cc515b93_4_k_cu_8be4e971_309894cuda3std3__442_GLOBAL__N__cc515b93_4_k_cu_8be4e971_309896ignoreE:
	.zero		1
	.type		_ZN40_INTERNAL_cc515b93_4_k_cu_8be4e971_309894cute7productE,@object
	.size		_ZN40_INTERNAL_cc515b93_4_k_cu_8be4e971_309894cute7productE,(_ZN40_INTERNAL_cc515b93_4_k_cu_8be4e971_309894cuda3std3__45__cpo3endE - _ZN40_INTERNAL_cc515b93_4_k_cu_8be4e971_309894cute7productE)
_ZN40_INTERNAL_cc515b93_4_k_cu_8be4e971_309894cute7productE:
	.zero		1
	.type		_ZN40_INTERNAL_cc515b93_4_k_cu_8be4e971_309894cuda3std3__45__cpo3endE,@object
	.size		_ZN40_INTERNAL_cc515b93_4_k_cu_8be4e971_309894cuda3std3__45__cpo3endE,(_ZN40_INTERNAL_cc515b93_4_k_cu_8be4e971_309894cuda3std3__419piecewise_constructE - _ZN40_INTERNAL_cc515b93_4_k_cu_8be4e971_309894cuda3std3__45__cpo3endE)
_ZN40_INTERNAL_cc515b93_4_k_cu_8be4e971_309894cuda3std3__45__cpo3endE:
	.zero		1
	.type		_ZN40_INTERNAL_cc515b93_4_k_cu_8be4e971_309894cuda3std3__419piecewise_constructE,@object
	.size		_ZN40_INTERNAL_cc515b93_4_k_cu_8be4e971_309894cuda3std3__419piecewise_constructE,(_ZN40_INTERNAL_cc515b93_4_k_cu_8be4e971_309894cuda3std3__45__cpo4cendE - _ZN40_INTERNAL_cc515b93_4_k_cu_8be4e971_309894cuda3std3__419piecewise_constructE)
_ZN40_INTERNAL_cc515b93_4_k_cu_8be4e971_309894cuda3std3__419piecewise_constructE:
	.zero		1
	.type		_ZN40_INTERNAL_cc515b93_4_k_cu_8be4e971_309894cuda3std3__45__cpo4cendE,@object
	.size		_ZN40_INTERNAL_cc515b93_4_k_cu_8be4e971_309894cuda3std3__45__cpo4cendE,(_ZN40_INTERNAL_cc515b93_4_k_cu_8be4e971_309894cuda3std6ranges3__45__cpo4swapE - _ZN40_INTERNAL_cc515b93_4_k_cu_8be4e971_309894cuda3std3__45__cpo4cendE)
_ZN40_INTERNAL_cc515b93_4_k_cu_8be4e971_309894cuda3std3__45__cpo4cendE:
	.zero		1
	.type		_ZN40_INTERNAL_cc515b93_4_k_cu_8be4e971_309894cuda3std6ranges3__45__cpo4swapE,@object
	.size		_ZN40_INTERNAL_cc515b93_4_k_cu_8be4e971_309894cuda3std6ranges3__45__cpo4swapE,(.L_8 - _ZN40_INTERNAL_cc515b93_4_k_cu_8be4e971_309894cuda3std6ranges3__45__cpo4swapE)
_ZN40_INTERNAL_cc515b93_4_k_cu_8be4e971_309894cuda3std6ranges3__45__cpo4swapE:
	.zero		1
.L_8:


//--------------------- .nv.constant0._ZN7cutlass13device_kernelINS_4gemm6kernel13GemmUniversalIN4cute5tupleIJiiiiEEENS1_10collective13CollectiveMmaINS1_34MainloopSm90TmaGmmaWarpSpecializedILi3ENS5_IJNS4_1CILi1EEESB_SB_EEENS1_35KernelTmaWarpSpecializedCooperativeEEENS5_IJNSA_ILi128EEESF_SF_EEEaNS5_IJlSB_lEEEaSH_NS4_8TiledMMAINS4_8MMA_AtomIJNS4_4SM904GMMA27MMA_64x128x32_S32S8S8_SS_TNEEEENS4_6LayoutINS5_IJNSA_ILi2EEESB_SB_EEENS5_IJSB_NSA_ILi0EEESR_EEEEENS5_IJNS4_10UnderscoreESU_SU_EEEEENS4_13SM90_TMA_LOADENS4_14ComposedLayoutINS4_7SwizzleILi3ELi4ELi3EEENS4_18smem_ptr_flag_bitsILi8EEENSO_INS5_IJNSA_ILi8EEESF_EEENS5_IJSF_SB_EEEEEEEvNS4_8identityESX_S17_vS18_EENS_8epilogue10collective6detail29Sm90TmaWarpSpecializedAdapterINS1B_15DefaultEpilogueIaSH_SH_NS1A_6thread17LinearCombinationIaLi1EiiLNS1F_9ScaleType4KindE0ELNS_15FloatRoundStyleE2EaEENS1_15EpilogueDefaultEEEEEvvEEEEvNT_6ParamsE --------------------------
	.section	.nv.constant0._ZN7cutlass13device_kernelINS_4gemm6kernel13GemmUniversalIN4cute5tupleIJiiiiEEENS1_10collective13CollectiveMmaINS1_34MainloopSm90TmaGmmaWarpSpecializedILi3ENS5_IJNS4_1CILi1EEESB_SB_EEENS1_35KernelTmaWarpSpecializedCooperativeEEENS5_IJNSA_ILi128EEESF_SF_EEEaNS5_IJlSB_lEEEaSH_NS4_8TiledMMAINS4_8MMA_AtomIJNS4_4SM904GMMA27MMA_64x128x32_S32S8S8_SS_TNEEEENS4_6LayoutINS5_IJNSA_ILi2EEESB_SB_EEENS5_IJSB_NSA_ILi0EEESR_EEEEENS5_IJNS4_10UnderscoreESU_SU_EEEEENS4_13SM90_TMA_LOADENS4_14ComposedLayoutINS4_7SwizzleILi3ELi4ELi3EEENS4_18smem_ptr_flag_bitsILi8EEENSO_INS5_IJNSA_ILi8EEESF_EEENS5_IJSF_SB_EEEEEEEvNS4_8identityESX_S17_vS18_EENS_8epilogue10collective6detail29Sm90TmaWarpSpecializedAdapterINS1B_15DefaultEpilogueIaSH_SH_NS1A_6thread17LinearCombinationIaLi1EiiLNS1F_9ScaleType4KindE0ELNS_15FloatRoundStyleE2EaEENS1_15EpilogueDefaultEEEEEvvEEEEvNT_6ParamsE,"a",@progbits
	.sectionflags	@""
	.align	4
.nv.constant0._ZN7cutlass13device_kernelINS_4gemm6kernel13GemmUniversalIN4cute5tupleIJiiiiEEENS1_10collective13CollectiveMmaINS1_34MainloopSm90TmaGmmaWarpSpecializedILi3ENS5_IJNS4_1CILi1EEESB_SB_EEENS1_35KernelTmaWarpSpecializedCooperativeEEENS5_IJNSA_ILi128EEESF_SF_EEEaNS5_IJlSB_lEEEaSH_NS4_8TiledMMAINS4_8MMA_AtomIJNS4_4SM904GMMA27MMA_64x128x32_S32S8S8_SS_TNEEEENS4_6LayoutINS5_IJNSA_ILi2EEESB_SB_EEENS5_IJSB_NSA_ILi0EEESR_EEEEENS5_IJNS4_10UnderscoreESU_SU_EEEEENS4_13SM90_TMA_LOADENS4_14ComposedLayoutINS4_7SwizzleILi3ELi4ELi3EEENS4_18smem_ptr_flag_bitsILi8EEENSO_INS5_IJNSA_ILi8EEESF_EEENS5_IJSF_SB_EEEEEEEvNS4_8identityESX_S17_vS18_EENS_8epilogue10collective6detail29Sm90TmaWarpSpecializedAdapterINS1B_15DefaultEpilogueIaSH_SH_NS1A_6thread17LinearCombinationIaLi1EiiLNS1F_9ScaleType4KindE0ELNS_15FloatRoundStyleE2EaEENS1_15EpilogueDefaultEEEEEvvEEEEvNT_6ParamsE:
	.zero		1664


//--------------------- SYMBOLS --------------------------

	.type		.nv.reservedSmem.offset0,@object
	.size		.nv.reservedSmem.offset0,0x4
	.type		__assertfail,@function
